	.target	sm_90a

	.elftype	@"ET_EXEC"


//--------------------- .note.nv.tkinfo           --------------------------
	.section	.note.nv.tkinfo,"",@"SHT_NOTE"
	.sectionflags	@"SHF_NOTE_NV_TKINFO"
	.tkinfo
        /*0018*/ 	.word	0x00000002
        /*0030*/ 	.string	""
        /*0030*/ 	.string	"ptxas"
        /*0030*/ 	.string	"Cuda compilation tools, release 13.0, V13.0.88"
        /*0030*/ 	.string	"Build cuda_13.0.r13.0/compiler.36424714_0"
        /*0030*/ 	.string	"-arch sm_90a -m 64 "



//--------------------- .note.nv.cuinfo           --------------------------
	.section	.note.nv.cuinfo,"",@"SHT_NOTE"
	.sectionflags	@"SHF_NOTE_NV_CUINFO"
        /*0018*/ 	.short	0x0002
        /*001a*/ 	.short	0x005a
        /*001c*/ 	.short	0x0082
	.zero		2


//--------------------- .nv.info                  --------------------------
	.section	.nv.info,"",@"SHT_CUDA_INFO"
	.align	4


	//----- nvinfo : EIATTR_REGCOUNT
	.align		4
        /*0000*/ 	.byte	0x04, 0x2f
        /*0002*/ 	.short	(.L_15 - .L_14)
	.align		4
.L_14:
        /*0004*/ 	.word	index@(_ZN7cutlass13device_kernelINS_4gemm6kernel13GemmUniversalIN4cute5tupleIJiiiiEEENS1_10collective13CollectiveMmaINS1_34MainloopSm90TmaGmmaWarpSpecializedILi2ENS5_IJNS4_1CILi1EEENSA_ILi4EEESB_EEENS1_35KernelTmaWarpSpecializedCooperativeEEENS5_IJNSA_ILi256EEENSA_ILi128EEENSA_ILi64EEEEEENS_10tfloat32_tENS5_IJlSB_lEEESK_SL_NS4_8TiledMMAINS4_8MMA_AtomIJNS4_4SM904GMMA30MMA_64x128x8_F32TF32TF32_SS_TNILNSP_7ScaleInE1ELSR_1EEEEEENS4_6LayoutINS5_IJNSA_ILi2EEESB_SB_EEENS5_IJSB_NSA_ILi0EEESX_EEEEENS5_IJNS4_10UnderscoreES10_S10_EEEEENS4_23SM90_TMA_LOAD_MULTICASTENS4_14ComposedLayoutINS4_7SwizzleILi3ELi4ELi3EEENS4_18smem_ptr_flag_bitsILi32EEENSU_INS5_IJNSA_ILi8EEENSA_ILi32EEEEEENS5_IJS1A_SB_EEEEEEEvNS4_8identityENS4_13SM90_TMA_LOADES1E_vS1F_EENS_8epilogue10collective6detail29Sm90TmaWarpSpecializedAdapterINS1J_15DefaultEpilogueISK_SL_SL_NS1I_6thread17LinearCombinationISK_Li1EffLNS1N_9ScaleType4KindE0ELNS_15FloatRoundStyleE2ESK_EENS1_15EpilogueDefaultEEEEEvvEEEEvNT_6ParamsE)
        /*0008*/ 	.word	0x000000a8


	//----- nvinfo : EIATTR_FRAME_SIZE
	.align		4
.L_15:
        /*000c*/ 	.byte	0x04, 0x11
        /*000e*/ 	.short	(.L_17 - .L_16)
	.align		4
.L_16:
        /*0010*/ 	.word	index@(_ZN7cutlass13device_kernelINS_4gemm6kernel13GemmUniversalIN4cute5tupleIJiiiiEEENS1_10collective13CollectiveMmaINS1_34MainloopSm90TmaGmmaWarpSpecializedILi2ENS5_IJNS4_1CILi1EEENSA_ILi4EEESB_EEENS1_35KernelTmaWarpSpecializedCooperativeEEENS5_IJNSA_ILi256EEENSA_ILi128EEENSA_ILi64EEEEEENS_10tfloat32_tENS5_IJlSB_lEEESK_SL_NS4_8TiledMMAINS4_8MMA_AtomIJNS4_4SM904GMMA30MMA_64x128x8_F32TF32TF32_SS_TNILNSP_7ScaleInE1ELSR_1EEEEEENS4_6LayoutINS5_IJNSA_ILi2EEESB_SB_EEENS5_IJSB_NSA_ILi0EEESX_EEEEENS5_IJNS4_10UnderscoreES10_S10_EEEEENS4_23SM90_TMA_LOAD_MULTICASTENS4_14ComposedLayoutINS4_7SwizzleILi3ELi4ELi3EEENS4_18smem_ptr_flag_bitsILi32EEENSU_INS5_IJNSA_ILi8EEENSA_ILi32EEEEEENS5_IJS1A_SB_EEEEEEEvNS4_8identityENS4_13SM90_TMA_LOADES1E_vS1F_EENS_8epilogue10collective6detail29Sm90TmaWarpSpecializedAdapterINS1J_15DefaultEpilogueISK_SL_SL_NS1I_6thread17LinearCombinationISK_Li1EffLNS1N_9ScaleType4KindE0ELNS_15FloatRoundStyleE2ESK_EENS1_15EpilogueDefaultEEEEEvvEEEEvNT_6ParamsE)
        /*0014*/ 	.word	0x00000000


	//----- nvinfo : EIATTR_MIN_STACK_SIZE
	.align		4
.L_17:
        /*0018*/ 	.byte	0x04, 0x12
        /*001a*/ 	.short	(.L_19 - .L_18)
	.align		4
.L_18:
        /*001c*/ 	.word	index@(_ZN7cutlass13device_kernelINS_4gemm6kernel13GemmUniversalIN4cute5tupleIJiiiiEEENS1_10collective13CollectiveMmaINS1_34MainloopSm90TmaGmmaWarpSpecializedILi2ENS5_IJNS4_1CILi1EEENSA_ILi4EEESB_EEENS1_35KernelTmaWarpSpecializedCooperativeEEENS5_IJNSA_ILi256EEENSA_ILi128EEENSA_ILi64EEEEEENS_10tfloat32_tENS5_IJlSB_lEEESK_SL_NS4_8TiledMMAINS4_8MMA_AtomIJNS4_4SM904GMMA30MMA_64x128x8_F32TF32TF32_SS_TNILNSP_7ScaleInE1ELSR_1EEEEEENS4_6LayoutINS5_IJNSA_ILi2EEESB_SB_EEENS5_IJSB_NSA_ILi0EEESX_EEEEENS5_IJNS4_10UnderscoreES10_S10_EEEEENS4_23SM90_TMA_LOAD_MULTICASTENS4_14ComposedLayoutINS4_7SwizzleILi3ELi4ELi3EEENS4_18smem_ptr_flag_bitsILi32EEENSU_INS5_IJNSA_ILi8EEENSA_ILi32EEEEEENS5_IJS1A_SB_EEEEEEEvNS4_8identityENS4_13SM90_TMA_LOADES1E_vS1F_EENS_8epilogue10collective6detail29Sm90TmaWarpSpecializedAdapterINS1J_15DefaultEpilogueISK_SL_SL_NS1I_6thread17LinearCombinationISK_Li1EffLNS1N_9ScaleType4KindE0ELNS_15FloatRoundStyleE2ESK_EENS1_15EpilogueDefaultEEEEEvvEEEEvNT_6ParamsE)
        /*0020*/ 	.word	0x00000000
.L_19:


//--------------------- .nv.compat                --------------------------
	.section	.nv.compat,"",@"SHT_CUDA_COMPAT_INFO"
	.align	4
        /*0000*/ 	.byte	0x02, 0x09, 0x01, 0x00, 0x02, 0x02, 0x04, 0x00, 0x02, 0x05, 0x05, 0x00, 0x03, 0x07, 0x01, 0x01
        /*0010*/ 	.byte	0x02, 0x03, 0x01, 0x00, 0x02, 0x06, 0x01, 0x00, 0x04, 0x0b, 0x08, 0x00, 0x00, 0x00, 0x00, 0x00
        /*0020*/ 	.byte	0x00, 0x00, 0x00, 0x00


//--------------------- .nv.info._ZN7cutlass13device_kernelINS_4gemm6kernel13GemmUniversalIN4cute5tupleIJiiiiEEENS1_10collective13CollectiveMmaINS1_34MainloopSm90TmaGmmaWarpSpecializedILi2ENS5_IJNS4_1CILi1EEENSA_ILi4EEESB_EEENS1_35KernelTmaWarpSpecializedCooperativeEEENS5_IJNSA_ILi256EEENSA_ILi128EEENSA_ILi64EEEEEENS_10tfloat32_tENS5_IJlSB_lEEESK_SL_NS4_8TiledMMAINS4_8MMA_AtomIJNS4_4SM904GMMA30MMA_64x128x8_F32TF32TF32_SS_TNILNSP_7ScaleInE1ELSR_1EEEEEENS4_6LayoutINS5_IJNSA_ILi2EEESB_SB_EEENS5_IJSB_NSA_ILi0EEESX_EEEEENS5_IJNS4_10UnderscoreES10_S10_EEEEENS4_23SM90_TMA_LOAD_MULTICASTENS4_14ComposedLayoutINS4_7SwizzleILi3ELi4ELi3EEENS4_18smem_ptr_flag_bitsILi32EEENSU_INS5_IJNSA_ILi8EEENSA_ILi32EEEEEENS5_IJS1A_SB_EEEEEEEvNS4_8identityENS4_13SM90_TMA_LOADES1E_vS1F_EENS_8epilogue10collective6detail29Sm90TmaWarpSpecializedAdapterINS1J_15DefaultEpilogueISK_SL_SL_NS1I_6thread17LinearCombinationISK_Li1EffLNS1N_9ScaleType4KindE0ELNS_15FloatRoundStyleE2ESK_EENS1_15EpilogueDefaultEEEEEvvEEEEvNT_6ParamsE --------------------------
	.section	.nv.info._ZN7cutlass13device_kernelINS_4gemm6kernel13GemmUniversalIN4cute5tupleIJiiiiEEENS1_10collective13CollectiveMmaINS1_34MainloopSm90TmaGmmaWarpSpecializedILi2ENS5_IJNS4_1CILi1EEENSA_ILi4EEESB_EEENS1_35KernelTmaWarpSpecializedCooperativeEEENS5_IJNSA_ILi256EEENSA_ILi128EEENSA_ILi64EEEEEENS_10tfloat32_tENS5_IJlSB_lEEESK_SL_NS4_8TiledMMAINS4_8MMA_AtomIJNS4_4SM904GMMA30MMA_64x128x8_F32TF32TF32_SS_TNILNSP_7ScaleInE1ELSR_1EEEEEENS4_6LayoutINS5_IJNSA_ILi2EEESB_SB_EEENS5_IJSB_NSA_ILi0EEESX_EEEEENS5_IJNS4_10UnderscoreES10_S10_EEEEENS4_23SM90_TMA_LOAD_MULTICASTENS4_14ComposedLayoutINS4_7SwizzleILi3ELi4ELi3EEENS4_18smem_ptr_flag_bitsILi32EEENSU_INS5_IJNSA_ILi8EEENSA_ILi32EEEEEENS5_IJS1A_SB_EEEEEEEvNS4_8identityENS4_13SM90_TMA_LOADES1E_vS1F_EENS_8epilogue10collective6detail29Sm90TmaWarpSpecializedAdapterINS1J_15DefaultEpilogueISK_SL_SL_NS1I_6thread17LinearCombinationISK_Li1EffLNS1N_9ScaleType4KindE0ELNS_15FloatRoundStyleE2ESK_EENS1_15EpilogueDefaultEEEEEvvEEEEvNT_6ParamsE,"",@"SHT_CUDA_INFO"
	.sectionflags	@""
	.align	4


	//----- nvinfo : EIATTR_CUDA_API_VERSION
	.align		4
        /*0000*/ 	.byte	0x04, 0x37
        /*0002*/ 	.short	(.L_21 - .L_20)
.L_20:
        /*0004*/ 	.word	0x00000082


	//----- nvinfo : EIATTR_KPARAM_INFO
	.align		4
.L_21:
        /*0008*/ 	.byte	0x04, 0x17
        /*000a*/ 	.short	(.L_23 - .L_22)
.L_22:
        /*000c*/ 	.word	0x00000000
        /*0010*/ 	.short	0x0000
        /*0012*/ 	.short	0x0070
        /*0014*/ 	.byte	0x00, 0xf0, 0x01, 0x10


	//----- nvinfo : EIATTR_SPARSE_MMA_MASK
	.align		4
.L_23:
        /*0018*/ 	.byte	0x03, 0x50
        /*001a*/ 	.short	0x0000


	//----- nvinfo : EIATTR_MAXREG_COUNT
	.align		4
        /*001c*/ 	.byte	0x03, 0x1b
        /*001e*/ 	.short	0x00a8


	//----- nvinfo : EIATTR_NUM_BARRIERS
	.align		4
        /*0020*/ 	.byte	0x02, 0x4c
        /*0022*/ 	.byte	0x01
	.zero		1


	//----- nvinfo : EIATTR_EXTERNS
	.align		4
        /*0024*/ 	.byte	0x04, 0x0f
        /*0026*/ 	.short	(.L_25 - .L_24)


	//   ....[0]....
	.align		4
.L_24:
        /*0028*/ 	.word	index@(__assertfail)


	//----- nvinfo : EIATTR_MERCURY_ISA_VERSION
	.align		4
.L_25:
        /*002c*/ 	.byte	0x03, 0x5f
        /*002e*/ 	.short	0x0101


	//----- nvinfo : EIATTR_INT_WARP_WIDE_INSTR_OFFSETS
	.align		4
        /*0030*/ 	.byte	0x04, 0x31
        /*0032*/ 	.short	(.L_27 - .L_26)


	//   ....[0]....
.L_26:
        /*0034*/ 	.word	0x000003e0


	//   ....[1]....
        /*0038*/ 	.word	0x00000400


	//   ....[2]....
        /*003c*/ 	.word	0x000005d0


	//   ....[3]....
        /*0040*/ 	.word	0x000024b0


	//----- nvinfo : EIATTR_COOP_GROUP_MASK_REGIDS
	.align		4
.L_27:
        /*0044*/ 	.byte	0x04, 0x29
        /*0046*/ 	.short	(.L_29 - .L_28)


	//   ....[0]....
.L_28:
        /*0048*/ 	.word	0xffffffff


	//   ....[1]....
        /*004c*/ 	.word	0xffffffff


	//   ....[2]....
        /*0050*/ 	.word	0xffffffff


	//   ....[3]....
        /*0054*/ 	.word	0xffffffff


	//   ....[4]....
        /*0058*/ 	.word	0xffffffff


	//   ....[5]....
        /*005c*/ 	.word	0xffffffff


	//----- nvinfo : EIATTR_COOP_GROUP_INSTR_OFFSETS
	.align		4
.L_29:
        /*0060*/ 	.byte	0x04, 0x28
        /*0062*/ 	.short	(.L_31 - .L_30)


	//   ....[0]....
.L_30:
        /*0064*/ 	.word	0x00000060


	//   ....[1]....
        /*0068*/ 	.word	0x00000070


	//   ....[2]....
        /*006c*/ 	.word	0x00000130


	//   ....[3]....
        /*0070*/ 	.word	0x00000290


	//   ....[4]....
        /*0074*/ 	.word	0x00000740


	//   ....[5]....
        /*0078*/ 	.word	0x00001190


	//----- nvinfo : EIATTR_REG_RECONFIG
	.align		4
.L_31:
        /*007c*/ 	.byte	0x01, 0x54
	.zero		2


	//----- nvinfo : EIATTR_SYSCALL_OFFSETS
	.align		4
        /*0080*/ 	.byte	0x04, 0x46
        /*0082*/ 	.short	(.L_33 - .L_32)


	//   ....[0]....
.L_32:
        /*0084*/ 	.word	0x00001350


	//----- nvinfo : EIATTR_MBARRIER_INSTR_OFFSETS
	.align		4
.L_33:
        /*0088*/ 	.byte	0x04, 0x39
        /*008a*/ 	.short	(.L_35 - .L_34)


	//   ....[0]....
.L_34:
        /*008c*/ 	.word	0x00000230
        /*0090*/ 	.word	0x000000ff
        /*0094*/ 	.word	0x00000000
        /*0098*/ 	.short	0x0100
        /*009a*/ 	.byte	0x08
	.zero		1


	//   ....[1]....
        /*009c*/ 	.word	0x00000240
        /*00a0*/ 	.word	0x000000ff
        /*00a4*/ 	.word	0x00000010
        /*00a8*/ 	.short	0x0100
        /*00aa*/ 	.byte	0x08
	.zero		1


	//   ....[2]....
        /*00ac*/ 	.word	0x00000250
        /*00b0*/ 	.word	0x000000ff
        /*00b4*/ 	.word	0x00000008
        /*00b8*/ 	.short	0x0100
        /*00ba*/ 	.byte	0x08
	.zero		1


	//   ....[3]....
        /*00bc*/ 	.word	0x00000260
        /*00c0*/ 	.word	0x000000ff
        /*00c4*/ 	.word	0x00000018
        /*00c8*/ 	.short	0x0100
        /*00ca*/ 	.byte	0x08
	.zero		1


	//   ....[4]....
        /*00cc*/ 	.word	0x00000650
        /*00d0*/ 	.word	0x000000ff
        /*00d4*/ 	.word	0x00000030
        /*00d8*/ 	.short	0x0100
        /*00da*/ 	.byte	0x06
	.zero		1


	//   ....[5]....
        /*00dc*/ 	.word	0x000006e0
        /*00e0*/ 	.word	0x000000ff
        /*00e4*/ 	.word	0x00000038
        /*00e8*/ 	.short	0x0100
        /*00ea*/ 	.byte	0x06
	.zero		1


	//   ....[6]....
        /*00ec*/ 	.word	0x00001410
        /*00f0*/ 	.word	0x00000003
        /*00f4*/ 	.word	0x00000000
        /*00f8*/ 	.short	0x010a
        /*00fa*/ 	.byte	0x3f
	.zero		1


	//   ....[7]....
        /*00fc*/ 	.word	0x00001450
        /*0100*/ 	.word	0x00000003
        /*0104*/ 	.word	0x00000000
        /*0108*/ 	.short	0x010a
        /*010a*/ 	.byte	0x3f
	.zero		1


	//   ....[8]....
        /*010c*/ 	.word	0x00001c70
        /*0110*/ 	.word	0x00000005
        /*0114*/ 	.word	0x00000000
        /*0118*/ 	.short	0x010a
        /*011a*/ 	.byte	0x3f
	.zero		1


	//   ....[9]....
        /*011c*/ 	.word	0x00001cb0
        /*0120*/ 	.word	0x00000005
        /*0124*/ 	.word	0x00000000
        /*0128*/ 	.short	0x010a
        /*012a*/ 	.byte	0x3f
	.zero		1


	//   ....[10]....
        /*012c*/ 	.word	0x00002350
        /*0130*/ 	.word	0x00000005
        /*0134*/ 	.word	0x00000000
        /*0138*/ 	.short	0x0101
        /*013a*/ 	.byte	0x3f
	.zero		1


	//   ....[11]....
        /*013c*/ 	.word	0x00002530
        /*0140*/ 	.word	0x00000003
        /*0144*/ 	.word	0x00000000
        /*0148*/ 	.short	0x0101
        /*014a*/ 	.byte	0x3f
	.zero		1


	//   ....[12]....
        /*014c*/ 	.word	0x0000b9b0
        /*0150*/ 	.word	0x00000016
        /*0154*/ 	.word	0x00000010
        /*0158*/ 	.short	0x010a
        /*015a*/ 	.byte	0x3f
	.zero		1


	//   ....[13]....
        /*015c*/ 	.word	0x0000be40
        /*0160*/ 	.word	0x00000005
        /*0164*/ 	.word	0x00000038
        /*0168*/ 	.short	0x0101
        /*016a*/ 	.byte	0x3f
	.zero		1


	//   ....[14]....
        /*016c*/ 	.word	0x0000c550
        /*0170*/ 	.word	0x00000007
        /*0174*/ 	.word	0x00000000
        /*0178*/ 	.short	0x010a
        /*017a*/ 	.byte	0x3f
	.zero		1


	//   ....[15]....
        /*017c*/ 	.word	0x0000c5d0
        /*0180*/ 	.word	0x00000003
        /*0184*/ 	.word	0x00000000
        /*0188*/ 	.short	0x010a
        /*018a*/ 	.byte	0x3f
	.zero		1


	//   ....[16]....
        /*018c*/ 	.word	0x0000c630
        /*0190*/ 	.word	0x00000003
        /*0194*/ 	.word	0x00000000
        /*0198*/ 	.short	0x010a
        /*019a*/ 	.byte	0x3f
	.zero		1


	//   ....[17]....
        /*019c*/ 	.word	0x0000c680
        /*01a0*/ 	.word	0x00000005
        /*01a4*/ 	.word	0x00000000
        /*01a8*/ 	.short	0x010a
        /*01aa*/ 	.byte	0x3f
	.zero		1


	//   ....[18]....
        /*01ac*/ 	.word	0x0000c750
        /*01b0*/ 	.word	0x00000016
        /*01b4*/ 	.word	0x00000010
        /*01b8*/ 	.short	0x010a
        /*01ba*/ 	.byte	0x3f
	.zero		1


	//   ....[19]....
        /*01bc*/ 	.word	0x0000c820
        /*01c0*/ 	.word	0x00000007
        /*01c4*/ 	.word	0x00000000
        /*01c8*/ 	.short	0x010a
        /*01ca*/ 	.byte	0x3f
	.zero		1


	//----- nvinfo : EIATTR_NUM_MBARRIERS
	.align		4
.L_35:
        /*01cc*/ 	.byte	0x03, 0x38
        /*01ce*/ 	.short	0x0006


	//----- nvinfo : EIATTR_EXIT_INSTR_OFFSETS
	.align		4
        /*01d0*/ 	.byte	0x04, 0x1c
        /*01d2*/ 	.short	(.L_37 - .L_36)


	//   ....[0]....
.L_36:
        /*01d4*/ 	.word	0x000008a0


	//   ....[1]....
        /*01d8*/ 	.word	0x000010c0


	//   ....[2]....
        /*01dc*/ 	.word	0x0000b0d0


	//   ....[3]....
        /*01e0*/ 	.word	0x0000b630


	//   ....[4]....
        /*01e4*/ 	.word	0x0000c620


	//----- nvinfo : EIATTR_MAX_THREADS
	.align		4
.L_37:
        /*01e8*/ 	.byte	0x04, 0x05
        /*01ea*/ 	.short	(.L_39 - .L_38)
.L_38:
        /*01ec*/ 	.word	0x00000180
        /*01f0*/ 	.word	0x00000001
        /*01f4*/ 	.word	0x00000001


	//----- nvinfo : EIATTR_CRS_STACK_SIZE
	.align		4
.L_39:
        /*01f8*/ 	.byte	0x04, 0x1e
        /*01fa*/ 	.short	(.L_41 - .L_40)
.L_40:
        /*01fc*/ 	.word	0x00000000


	//----- nvinfo : EIATTR_CBANK_PARAM_SIZE
	.align		4
.L_41:
        /*0200*/ 	.byte	0x03, 0x19
        /*0202*/ 	.short	0x0470


	//----- nvinfo : EIATTR_PARAM_CBANK
	.align		4
        /*0204*/ 	.byte	0x04, 0x0a
        /*0206*/ 	.short	(.L_43 - .L_42)
	.align		4
.L_42:
        /*0208*/ 	.word	index@(.nv.constant0._ZN7cutlass13device_kernelINS_4gemm6kernel13GemmUniversalIN4cute5tupleIJiiiiEEENS1_10collective13CollectiveMmaINS1_34MainloopSm90TmaGmmaWarpSpecializedILi2ENS5_IJNS4_1CILi1EEENSA_ILi4EEESB_EEENS1_35KernelTmaWarpSpecializedCooperativeEEENS5_IJNSA_ILi256EEENSA_ILi128EEENSA_ILi64EEEEEENS_10tfloat32_tENS5_IJlSB_lEEESK_SL_NS4_8TiledMMAINS4_8MMA_AtomIJNS4_4SM904GMMA30MMA_64x128x8_F32TF32TF32_SS_TNILNSP_7ScaleInE1ELSR_1EEEEEENS4_6LayoutINS5_IJNSA_ILi2EEESB_SB_EEENS5_IJSB_NSA_ILi0EEESX_EEEEENS5_IJNS4_10UnderscoreES10_S10_EEEEENS4_23SM90_TMA_LOAD_MULTICASTENS4_14ComposedLayoutINS4_7SwizzleILi3ELi4ELi3EEENS4_18smem_ptr_flag_bitsILi32EEENSU_INS5_IJNSA_ILi8EEENSA_ILi32EEEEEENS5_IJS1A_SB_EEEEEEEvNS4_8identityENS4_13SM90_TMA_LOADES1E_vS1F_EENS_8epilogue10collective6detail29Sm90TmaWarpSpecializedAdapterINS1J_15DefaultEpilogueISK_SL_SL_NS1I_6thread17LinearCombinationISK_Li1EffLNS1N_9ScaleType4KindE0ELNS_15FloatRoundStyleE2ESK_EENS1_15EpilogueDefaultEEEEEvvEEEEvNT_6ParamsE)
        /*020c*/ 	.short	0x0210
        /*020e*/ 	.short	0x0470


	//----- nvinfo : EIATTR_SW_WAR
	.align		4
.L_43:
        /*0210*/ 	.byte	0x04, 0x36
        /*0212*/ 	.short	(.L_45 - .L_44)
.L_44:
        /*0214*/ 	.word	0x00000008
.L_45:


//--------------------- .nv.callgraph             --------------------------
	.section	.nv.callgraph,"",@"SHT_CUDA_CALLGRAPH"
	.align	4
	.sectionentsize	8
	.align		4
        /*0000*/ 	.word	0x00000000
	.align		4
        /*0004*/ 	.word	0xffffffff
	.align		4
        /*0008*/ 	.word	index@(_ZN7cutlass13device_kernelINS_4gemm6kernel13GemmUniversalIN4cute5tupleIJiiiiEEENS1_10collective13CollectiveMmaINS1_34MainloopSm90TmaGmmaWarpSpecializedILi2ENS5_IJNS4_1CILi1EEENSA_ILi4EEESB_EEENS1_35KernelTmaWarpSpecializedCooperativeEEENS5_IJNSA_ILi256EEENSA_ILi128EEENSA_ILi64EEEEEENS_10tfloat32_tENS5_IJlSB_lEEESK_SL_NS4_8TiledMMAINS4_8MMA_AtomIJNS4_4SM904GMMA30MMA_64x128x8_F32TF32TF32_SS_TNILNSP_7ScaleInE1ELSR_1EEEEEENS4_6LayoutINS5_IJNSA_ILi2EEESB_SB_EEENS5_IJSB_NSA_ILi0EEESX_EEEEENS5_IJNS4_10UnderscoreES10_S10_EEEEENS4_23SM90_TMA_LOAD_MULTICASTENS4_14ComposedLayoutINS4_7SwizzleILi3ELi4ELi3EEENS4_18smem_ptr_flag_bitsILi32EEENSU_INS5_IJNSA_ILi8EEENSA_ILi32EEEEEENS5_IJS1A_SB_EEEEEEEvNS4_8identityENS4_13SM90_TMA_LOADES1E_vS1F_EENS_8epilogue10collective6detail29Sm90TmaWarpSpecializedAdapterINS1J_15DefaultEpilogueISK_SL_SL_NS1I_6thread17LinearCombinationISK_Li1EffLNS1N_9ScaleType4KindE0ELNS_15FloatRoundStyleE2ESK_EENS1_15EpilogueDefaultEEEEEvvEEEEvNT_6ParamsE)
	.align		4
        /*000c*/ 	.word	index@(__assertfail)
	.align		4
        /*0010*/ 	.word	0x00000000
	.align		4
        /*0014*/ 	.word	0xfffffffe
	.align		4
        /*0018*/ 	.word	0x00000000
	.align		4
        /*001c*/ 	.word	0xfffffffd
	.align		4
        /*0020*/ 	.word	0x00000000
	.align		4
        /*0024*/ 	.word	0xfffffffc


//--------------------- .nv.constant4             --------------------------
	.section	.nv.constant4,"a",@progbits
	.align	8
	.align		8
.nv.constant4:
        /*0000*/ 	.dword	__assertfail
	.align		8
        /*0008*/ 	.dword	__unnamed_1
	.align		8
        /*0010*/ 	.dword	_ZN40_INTERNAL_bc0aa954_4_k_cu_58ca1305_211834cuda3std3__45__cpo5beginE
	.align		8
        /*0018*/ 	.dword	_ZN40_INTERNAL_bc0aa954_4_k_cu_58ca1305_211834cuda3std3__45__cpo3endE
	.align		8
        /*0020*/ 	.dword	_ZN40_INTERNAL_bc0aa954_4_k_cu_58ca1305_211834cuda3std3__45__cpo6cbeginE
	.align		8
        /*0028*/ 	.dword	_ZN40_INTERNAL_bc0aa954_4_k_cu_58ca1305_211834cuda3std3__45__cpo4cendE
	.align		8
        /*0030*/ 	.dword	_ZN40_INTERNAL_bc0aa954_4_k_cu_58ca1305_211834cuda3std3__442_GLOBAL__N__bc0aa954_4_k_cu_58ca1305_211836ignoreE
	.align		8
        /*0038*/ 	.dword	_ZN40_INTERNAL_bc0aa954_4_k_cu_58ca1305_211834cuda3std3__419piecewise_constructE
	.align		8
        /*0040*/ 	.dword	_ZN40_INTERNAL_bc0aa954_4_k_cu_58ca1305_211834cuda3std3__48in_placeE
	.align		8
        /*0048*/ 	.dword	_ZN40_INTERNAL_bc0aa954_4_k_cu_58ca1305_211834cuda3std6ranges3__45__cpo4swapE
	.align		8
        /*0050*/ 	.dword	_ZN40_INTERNAL_bc0aa954_4_k_cu_58ca1305_211834cuda3std6ranges3__45__cpo9iter_moveE
	.align		8
        /*0058*/ 	.dword	_ZN40_INTERNAL_bc0aa954_4_k_cu_58ca1305_211834cute7productE
	.align		8
        /*0060*/ 	.dword	_ZN40_INTERNAL_bc0aa954_4_k_cu_58ca1305_211834cute1_E
	.align		8
        /*0068*/ 	.dword	$str$22
	.align		8
        /*0070*/ 	.dword	$str$23


//--------------------- .text._ZN7cutlass13device_kernelINS_4gemm6kernel13GemmUniversalIN4cute5tupleIJiiiiEEENS1_10collective13CollectiveMmaINS1_34MainloopSm90TmaGmmaWarpSpecializedILi2ENS5_IJNS4_1CILi1EEENSA_ILi4EEESB_EEENS1_35KernelTmaWarpSpecializedCooperativeEEENS5_IJNSA_ILi256EEENSA_ILi128EEENSA_ILi64EEEEEENS_10tfloat32_tENS5_IJlSB_lEEESK_SL_NS4_8TiledMMAINS4_8MMA_AtomIJNS4_4SM904GMMA30MMA_64x128x8_F32TF32TF32_SS_TNILNSP_7ScaleInE1ELSR_1EEEEEENS4_6LayoutINS5_IJNSA_ILi2EEESB_SB_EEENS5_IJSB_NSA_ILi0EEESX_EEEEENS5_IJNS4_10UnderscoreES10_S10_EEEEENS4_23SM90_TMA_LOAD_MULTICASTENS4_14ComposedLayoutINS4_7SwizzleILi3ELi4ELi3EEENS4_18smem_ptr_flag_bitsILi32EEENSU_INS5_IJNSA_ILi8EEENSA_ILi32EEEEEENS5_IJS1A_SB_EEEEEEEvNS4_8identityENS4_13SM90_TMA_LOADES1E_vS1F_EENS_8epilogue10collective6detail29Sm90TmaWarpSpecializedAdapterINS1J_15DefaultEpilogueISK_SL_SL_NS1I_6thread17LinearCombinationISK_Li1EffLNS1N_9ScaleType4KindE0ELNS_15FloatRoundStyleE2ESK_EENS1_15EpilogueDefaultEEEEEvvEEEEvNT_6ParamsE --------------------------
	.section	.text._ZN7cutlass13device_kernelINS_4gemm6kernel13GemmUniversalIN4cute5tupleIJiiiiEEENS1_10collective13CollectiveMmaINS1_34MainloopSm90TmaGmmaWarpSpecializedILi2ENS5_IJNS4_1CILi1EEENSA_ILi4EEESB_EEENS1_35KernelTmaWarpSpecializedCooperativeEEENS5_IJNSA_ILi256EEENSA_ILi128EEENSA_ILi64EEEEEENS_10tfloat32_tENS5_IJlSB_lEEESK_SL_NS4_8TiledMMAINS4_8MMA_AtomIJNS4_4SM904GMMA30MMA_64x128x8_F32TF32TF32_SS_TNILNSP_7ScaleInE1ELSR_1EEEEEENS4_6LayoutINS5_IJNSA_ILi2EEESB_SB_EEENS5_IJSB_NSA_ILi0EEESX_EEEEENS5_IJNS4_10UnderscoreES10_S10_EEEEENS4_23SM90_TMA_LOAD_MULTICASTENS4_14ComposedLayoutINS4_7SwizzleILi3ELi4ELi3EEENS4_18smem_ptr_flag_bitsILi32EEENSU_INS5_IJNSA_ILi8EEENSA_ILi32EEEEEENS5_IJS1A_SB_EEEEEEEvNS4_8identityENS4_13SM90_TMA_LOADES1E_vS1F_EENS_8epilogue10collective6detail29Sm90TmaWarpSpecializedAdapterINS1J_15DefaultEpilogueISK_SL_SL_NS1I_6thread17LinearCombinationISK_Li1EffLNS1N_9ScaleType4KindE0ELNS_15FloatRoundStyleE2ESK_EENS1_15EpilogueDefaultEEEEEvvEEEEvNT_6ParamsE,"ax",@progbits
	.align	128
.text._ZN7cutlass13device_kernelINS_4gemm6kernel13GemmUniversalIN4cute5tupleIJiiiiEEENS1_10collective13CollectiveMmaINS1_34MainloopSm90TmaGmmaWarpSpecializedILi2ENS5_IJNS4_1CILi1EEENSA_ILi4EEESB_EEENS1_35KernelTmaWarpSpecializedCooperativeEEENS5_IJNSA_ILi256EEENSA_ILi128EEENSA_ILi64EEEEEENS_10tfloat32_tENS5_IJlSB_lEEESK_SL_NS4_8TiledMMAINS4_8MMA_AtomIJNS4_4SM904GMMA30MMA_64x128x8_F32TF32TF32_SS_TNILNSP_7ScaleInE1ELSR_1EEEEEENS4_6LayoutINS5_IJNSA_ILi2EEESB_SB_EEENS5_IJSB_NSA_ILi0EEESX_EEEEENS5_IJNS4_10UnderscoreES10_S10_EEEEENS4_23SM90_TMA_LOAD_MULTICASTENS4_14ComposedLayoutINS4_7SwizzleILi3ELi4ELi3EEENS4_18smem_ptr_flag_bitsILi32EEENSU_INS5_IJNSA_ILi8EEENSA_ILi32EEEEEENS5_IJS1A_SB_EEEEEEEvNS4_8identityENS4_13SM90_TMA_LOADES1E_vS1F_EENS_8epilogue10collective6detail29Sm90TmaWarpSpecializedAdapterINS1J_15DefaultEpilogueISK_SL_SL_NS1I_6thread17LinearCombinationISK_Li1EffLNS1N_9ScaleType4KindE0ELNS_15FloatRoundStyleE2ESK_EENS1_15EpilogueDefaultEEEEEvvEEEEvNT_6ParamsE:
        .type           _ZN7cutlass13device_kernelINS_4gemm6kernel13GemmUniversalIN4cute5tupleIJiiiiEEENS1_10collective13CollectiveMmaINS1_34MainloopSm90TmaGmmaWarpSpecializedILi2ENS5_IJNS4_1CILi1EEENSA_ILi4EEESB_EEENS1_35KernelTmaWarpSpecializedCooperativeEEENS5_IJNSA_ILi256EEENSA_ILi128EEENSA_ILi64EEEEEENS_10tfloat32_tENS5_IJlSB_lEEESK_SL_NS4_8TiledMMAINS4_8MMA_AtomIJNS4_4SM904GMMA30MMA_64x128x8_F32TF32TF32_SS_TNILNSP_7ScaleInE1ELSR_1EEEEEENS4_6LayoutINS5_IJNSA_ILi2EEESB_SB_EEENS5_IJSB_NSA_ILi0EEESX_EEEEENS5_IJNS4_10UnderscoreES10_S10_EEEEENS4_23SM90_TMA_LOAD_MULTICASTENS4_14ComposedLayoutINS4_7SwizzleILi3ELi4ELi3EEENS4_18smem_ptr_flag_bitsILi32EEENSU_INS5_IJNSA_ILi8EEENSA_ILi32EEEEEENS5_IJS1A_SB_EEEEEEEvNS4_8identityENS4_13SM90_TMA_LOADES1E_vS1F_EENS_8epilogue10collective6detail29Sm90TmaWarpSpecializedAdapterINS1J_15DefaultEpilogueISK_SL_SL_NS1I_6thread17LinearCombinationISK_Li1EffLNS1N_9ScaleType4KindE0ELNS_15FloatRoundStyleE2ESK_EENS1_15EpilogueDefaultEEEEEvvEEEEvNT_6ParamsE,@function
        .size           _ZN7cutlass13device_kernelINS_4gemm6kernel13GemmUniversalIN4cute5tupleIJiiiiEEENS1_10collective13CollectiveMmaINS1_34MainloopSm90TmaGmmaWarpSpecializedILi2ENS5_IJNS4_1CILi1EEENSA_ILi4EEESB_EEENS1_35KernelTmaWarpSpecializedCooperativeEEENS5_IJNSA_ILi256EEENSA_ILi128EEENSA_ILi64EEEEEENS_10tfloat32_tENS5_IJlSB_lEEESK_SL_NS4_8TiledMMAINS4_8MMA_AtomIJNS4_4SM904GMMA30MMA_64x128x8_F32TF32TF32_SS_TNILNSP_7ScaleInE1ELSR_1EEEEEENS4_6LayoutINS5_IJNSA_ILi2EEESB_SB_EEENS5_IJSB_NSA_ILi0EEESX_EEEEENS5_IJNS4_10UnderscoreES10_S10_EEEEENS4_23SM90_TMA_LOAD_MULTICASTENS4_14ComposedLayoutINS4_7SwizzleILi3ELi4ELi3EEENS4_18smem_ptr_flag_bitsILi32EEENSU_INS5_IJNSA_ILi8EEENSA_ILi32EEEEEENS5_IJS1A_SB_EEEEEEEvNS4_8identityENS4_13SM90_TMA_LOADES1E_vS1F_EENS_8epilogue10collective6detail29Sm90TmaWarpSpecializedAdapterINS1J_15DefaultEpilogueISK_SL_SL_NS1I_6thread17LinearCombinationISK_Li1EffLNS1N_9ScaleType4KindE0ELNS_15FloatRoundStyleE2ESK_EENS1_15EpilogueDefaultEEEEEvvEEEEvNT_6ParamsE,(.L_x_319 - _ZN7cutlass13device_kernelINS_4gemm6kernel13GemmUniversalIN4cute5tupleIJiiiiEEENS1_10collective13CollectiveMmaINS1_34MainloopSm90TmaGmmaWarpSpecializedILi2ENS5_IJNS4_1CILi1EEENSA_ILi4EEESB_EEENS1_35KernelTmaWarpSpecializedCooperativeEEENS5_IJNSA_ILi256EEENSA_ILi128EEENSA_ILi64EEEEEENS_10tfloat32_tENS5_IJlSB_lEEESK_SL_NS4_8TiledMMAINS4_8MMA_AtomIJNS4_4SM904GMMA30MMA_64x128x8_F32TF32TF32_SS_TNILNSP_7ScaleInE1ELSR_1EEEEEENS4_6LayoutINS5_IJNSA_ILi2EEESB_SB_EEENS5_IJSB_NSA_ILi0EEESX_EEEEENS5_IJNS4_10UnderscoreES10_S10_EEEEENS4_23SM90_TMA_LOAD_MULTICASTENS4_14ComposedLayoutINS4_7SwizzleILi3ELi4ELi3EEENS4_18smem_ptr_flag_bitsILi32EEENSU_INS5_IJNSA_ILi8EEENSA_ILi32EEEEEENS5_IJS1A_SB_EEEEEEEvNS4_8identityENS4_13SM90_TMA_LOADES1E_vS1F_EENS_8epilogue10collective6detail29Sm90TmaWarpSpecializedAdapterINS1J_15DefaultEpilogueISK_SL_SL_NS1I_6thread17LinearCombinationISK_Li1EffLNS1N_9ScaleType4KindE0ELNS_15FloatRoundStyleE2ESK_EENS1_15EpilogueDefaultEEEEEvvEEEEvNT_6ParamsE)
        .other          _ZN7cutlass13device_kernelINS_4gemm6kernel13GemmUniversalIN4cute5tupleIJiiiiEEENS1_10collective13CollectiveMmaINS1_34MainloopSm90TmaGmmaWarpSpecializedILi2ENS5_IJNS4_1CILi1EEENSA_ILi4EEESB_EEENS1_35KernelTmaWarpSpecializedCooperativeEEENS5_IJNSA_ILi256EEENSA_ILi128EEENSA_ILi64EEEEEENS_10tfloat32_tENS5_IJlSB_lEEESK_SL_NS4_8TiledMMAINS4_8MMA_AtomIJNS4_4SM904GMMA30MMA_64x128x8_F32TF32TF32_SS_TNILNSP_7ScaleInE1ELSR_1EEEEEENS4_6LayoutINS5_IJNSA_ILi2EEESB_SB_EEENS5_IJSB_NSA_ILi0EEESX_EEEEENS5_IJNS4_10UnderscoreES10_S10_EEEEENS4_23SM90_TMA_LOAD_MULTICASTENS4_14ComposedLayoutINS4_7SwizzleILi3ELi4ELi3EEENS4_18smem_ptr_flag_bitsILi32EEENSU_INS5_IJNSA_ILi8EEENSA_ILi32EEEEEENS5_IJS1A_SB_EEEEEEEvNS4_8identityENS4_13SM90_TMA_LOADES1E_vS1F_EENS_8epilogue10collective6detail29Sm90TmaWarpSpecializedAdapterINS1J_15DefaultEpilogueISK_SL_SL_NS1I_6thread17LinearCombinationISK_Li1EffLNS1N_9ScaleType4KindE0ELNS_15FloatRoundStyleE2ESK_EENS1_15EpilogueDefaultEEEEEvvEEEEvNT_6ParamsE,@"STO_CUDA_ENTRY STV_DEFAULT"
_ZN7cutlass13device_kernelINS_4gemm6kernel13GemmUniversalIN4cute5tupleIJiiiiEEENS1_10collective13CollectiveMmaINS1_34MainloopSm90TmaGmmaWarpSpecializedILi2ENS5_IJNS4_1CILi1EEENSA_ILi4EEESB_EEENS1_35KernelTmaWarpSpecializedCooperativeEEENS5_IJNSA_ILi256EEENSA_ILi128EEENSA_ILi64EEEEEENS_10tfloat32_tENS5_IJlSB_lEEESK_SL_NS4_8TiledMMAINS4_8MMA_AtomIJNS4_4SM904GMMA30MMA_64x128x8_F32TF32TF32_SS_TNILNSP_7ScaleInE1ELSR_1EEEEEENS4_6LayoutINS5_IJNSA_ILi2EEESB_SB_EEENS5_IJSB_NSA_ILi0EEESX_EEEEENS5_IJNS4_10UnderscoreES10_S10_EEEEENS4_23SM90_TMA_LOAD_MULTICASTENS4_14ComposedLayoutINS4_7SwizzleILi3ELi4ELi3EEENS4_18smem_ptr_flag_bitsILi32EEENSU_INS5_IJNSA_ILi8EEENSA_ILi32EEEEEENS5_IJS1A_SB_EEEEEEEvNS4_8identityENS4_13SM90_TMA_LOADES1E_vS1F_EENS_8epilogue10collective6detail29Sm90TmaWarpSpecializedAdapterINS1J_15DefaultEpilogueISK_SL_SL_NS1I_6thread17LinearCombinationISK_Li1EffLNS1N_9ScaleType4KindE0ELNS_15FloatRoundStyleE2ESK_EENS1_15EpilogueDefaultEEEEEvvEEEEvNT_6ParamsE:
[----:B------:R-:W0:Y:S01]  /*0000*/  LDC R1, c[0x0][0x28] ;  /* 0x00000a00ff017b82 */ /* 0x000e220000000800 */
[----:B------:R-:W1:Y:S01]  /*0010*/  S2R R18, SR_TID.X ;  /* 0x0000000000127919 */ /* 0x000e620000002100 */
[----:B------:R-:W-:Y:S01]  /*0020*/  ELECT P0, URZ, PT ;  /* 0x00000000003f782f */ /* 0x000fe20003800000 */
[----:B------:R-:W-:Y:S01]  /*0030*/  BSSY B0, `(.L_x_0) ;  /* 0x000000f000007945 */ /* 0x000fe20003800000 */
[--C-:B-1----:R-:W-:Y:S02]  /*0040*/  SHF.R.U32.HI R0, RZ, 0x5, R18.reuse ;  /* 0x00000005ff007819 */ /* 0x102fe40000011612 */
[----:B------:R-:W-:-:S03]  /*0050*/  SHF.R.U32.HI R3, RZ, 0x7, R18 ;  /* 0x00000007ff037819 */ /* 0x000fc60000011612 */
[----:B------:R-:W1:Y:S04]  /*0060*/  SHFL.IDX PT, R2, R0, RZ, 0x1f ;  /* 0x00001fff00027589 */ /* 0x000e6800000e0000 */
[----:B------:R2:W3:Y:S01]  /*0070*/  SHFL.IDX PT, R5, R3, RZ, 0x1f ;  /* 0x00001fff03057589 */ /* 0x0004e200000e0000 */
[----:B-1----:R-:W-:-:S13]  /*0080*/  ISETP.NE.OR P0, PT, R2, RZ, !P0 ;  /* 0x000000ff0200720c */ /* 0x002fda0004705670 */
[----:B0-23--:R-:W-:Y:S05]  /*0090*/  @P0 BRA `(.L_x_1) ;  /* 0x0000000000200947 */ /* 0x00dfea0003800000 */
[----:B------:R-:W-:Y:S02]  /*00a0*/  ULDC.64 UR4, c[0x0][0x198] ;  /* 0x0000660000047ab9 */ /* 0x000fe40000000a00 */
[----:B------:R-:W-:Y:S02]  /*00b0*/  UIADD3 UR6, UP0, UR4, 0xf0, URZ ;  /* 0x000000f004067890 */ /* 0x000fe4000ff1e03f */
[----:B------:R-:W-:Y:S02]  /*00c0*/  UIADD3 UR4, UP1, UR4, 0x1f0, URZ ;  /* 0x000001f004047890 */ /* 0x000fe4000ff3e03f */
[----:B------:R-:W-:Y:S02]  /*00d0*/  UIADD3.X UR7, URZ, UR5, URZ, UP0, !UPT ;  /* 0x000000053f077290 */ /* 0x000fe400087fe43f */
[----:B------:R-:W-:-:S07]  /*00e0*/  UIADD3.X UR5, URZ, UR5, URZ, UP1, !UPT ;  /* 0x000000053f057290 */ /* 0x000fce0008ffe43f */
[----:B------:R0:W-:Y:S02]  /*00f0*/  UTMACCTL.PF [UR6] ;  /* 0x00000000060079b9 */ /* 0x0001e40008040000 */
[----:B------:R0:W-:Y:S02]  /*0100*/  UTMACCTL.PF [UR4] ;  /* 0x00000000040079b9 */ /* 0x0001e40008040000 */
[----:B0-----:R-:W-:Y:S01]  /*0110*/  NOP ;  /* 0x0000000000007918 */ /* 0x001fe20000000000 */
.L_x_1:
[----:B------:R-:W-:Y:S05]  /*0120*/  BSYNC B0 ;  /* 0x0000000000007941 */ /* 0x000fea0003800000 */
.L_x_0:
[----:B------:R-:W0:Y:S02]  /*0130*/  SHFL.IDX PT, R3, R0, RZ, 0x1f ;  /* 0x00001fff00037589 */ /* 0x000e2400000e0000 */
[----:B0-----:R-:W-:-:S13]  /*0140*/  ISETP.NE.AND P0, PT, R3, RZ, PT ;  /* 0x000000ff0300720c */ /* 0x001fda0003f05270 */
[----:B------:R-:W-:Y:S05]  /*0150*/  @P0 BRA `(.L_x_2) ;  /* 0x0000000000480947 */ /* 0x000fea0003800000 */
[----:B------:R-:W0:Y:S01]  /*0160*/  S2UR UR8, SR_CgaCtaId ;  /* 0x00000000000879c3 */ /* 0x000e220000008800 */
[----:B------:R-:W-:Y:S01]  /*0170*/  UMOV UR4, 0x400 ;  /* 0x0000040000047882 */ /* 0x000fe20000000000 */
[----:B------:R-:W-:Y:S01]  /*0180*/  UMOV UR5, 0x1 ;  /* 0x0000000100057882 */ /* 0x000fe20000000000 */
[----:B------:R-:W-:Y:S01]  /*0190*/  UMOV UR6, 0x8 ;  /* 0x0000000800067882 */ /* 0x000fe20000000000 */
[----:B------:R-:W-:Y:S01]  /*01a0*/  ELECT P0, URZ, PT ;  /* 0x00000000003f782f */ /* 0x000fe20003800000 */
[----:B------:R-:W-:-:S04]  /*01b0*/  UIADD3 UR6, -UR6, 0x100000, URZ ;  /* 0x0010000006067890 */ /* 0x000fc8000fffe13f */
[----:B------:R-:W-:Y:S02]  /*01c0*/  USHF.L.U32 UR7, UR6, 0xb, URZ ;  /* 0x0000000b06077899 */ /* 0x000fe4000800063f */
[----:B------:R-:W-:Y:S02]  /*01d0*/  USHF.L.U32 UR6, UR6, 0x1, URZ ;  /* 0x0000000106067899 */ /* 0x000fe4000800063f */
[----:B0-----:R-:W-:Y:S02]  /*01e0*/  ULEA UR8, UR8, UR4, 0x18 ;  /* 0x0000000408087291 */ /* 0x001fe4000f8ec03f */
[----:B------:R-:W-:-:S04]  /*01f0*/  UIADD3 UR4, -UR5, 0x100000, URZ ;  /* 0x0010000005047890 */ /* 0x000fc8000fffe13f */
[----:B------:R-:W-:Y:S02]  /*0200*/  USHF.L.U32 UR5, UR4, 0xb, URZ ;  /* 0x0000000b04057899 */ /* 0x000fe4000800063f */
[----:B------:R-:W-:Y:S01]  /*0210*/  USHF.L.U32 UR4, UR4, 0x1, URZ ;  /* 0x0000000104047899 */ /* 0x000fe2000800063f */
[----:B------:R-:W0:Y:S11]  /*0220*/  FENCE.VIEW.ASYNC.S ;  /* 0x00000000000073c6 */ /* 0x000e360000000000 */
[----:B0-----:R0:W1:Y:S01]  /*0230*/  SYNCS.EXCH.64 URZ, [UR8], UR4 ;  /* 0x00000004083f75b2 */ /* 0x0010620008000100 */
[----:B------:R0:W2:Y:S01]  /*0240*/  SYNCS.EXCH.64 URZ, [UR8+0x10], UR6 ;  /* 0x00001006083f75b2 */ /* 0x0000a20008000100 */
[----:B------:R0:W3:Y:S01]  /*0250*/  SYNCS.EXCH.64 URZ, [UR8+0x8], UR4 ;  /* 0x00000804083f75b2 */ /* 0x0000e20008000100 */
[----:B------:R0:W4:Y:S01]  /*0260*/  SYNCS.EXCH.64 URZ, [UR8+0x18], UR6 ;  /* 0x00001806083f75b2 */ /* 0x0001220008000100 */
[----:B------:R-:W-:Y:S01]  /*0270*/  NOP ;  /* 0x0000000000007918 */ /* 0x000fe20000000000 */
.L_x_2:
[----:B------:R-:W-:Y:S01]  /*0280*/  SHF.R.S32.HI R7, RZ, 0x1f, R18 ;  /* 0x0000001fff077819 */ /* 0x000fe20000011412 */
[----:B------:R-:W5:Y:S01]  /*0290*/  SHFL.IDX PT, R0, R0, RZ, 0x1f ;  /* 0x00001fff00007589 */ /* 0x000f6200000e0000 */
[----:B0-----:R-:W0:Y:S01]  /*02a0*/  S2UR UR8, SR_CTAID.X ;  /* 0x00000000000879c3 */ /* 0x001e220000002500 */
[----:B------:R-:W-:Y:S02]  /*02b0*/  ELECT P0, URZ, PT ;  /* 0x00000000003f782f */ /* 0x000fe40003800000 */
[----:B------:R-:W-:Y:S01]  /*02c0*/  LEA.HI R7, R7, R18, RZ, 0x7 ;  /* 0x0000001207077211 */ /* 0x000fe200078f38ff */
[----:B------:R-:W1:Y:S01]  /*02d0*/  S2R R4, SR_CTAID.Y ;  /* 0x0000000000047919 */ /* 0x000e620000002600 */
[----:B------:R-:W-:Y:S01]  /*02e0*/  ULDC UR4, c[0x0][0x154] ;  /* 0x0000550000047ab9 */ /* 0x000fe20000000800 */
[----:B------:R-:W-:Y:S01]  /*02f0*/  NOP ;  /* 0x0000000000007918 */ /* 0x000fe20000000000 */
[----:B------:R-:W-:Y:S01]  /*0300*/  LOP3.LUT R7, R7, 0xffffff80, RZ, 0xc0, !PT ;  /* 0xffffff8007077812 */ /* 0x000fe200078ec0ff */
[----:B------:R-:W-:Y:S01]  /*0310*/  NOP ;  /* 0x0000000000007918 */ /* 0x000fe20000000000 */
[----:B------:R-:W2:Y:S03]  /*0320*/  LDC R12, c[0x0][0x140] ;  /* 0x00005000ff0c7b82 */ /* 0x000ea60000000800 */
[----:B------:R-:W-:-:S05]  /*0330*/  IMAD.IADD R7, R18, 0x1, -R7 ;  /* 0x0000000112077824 */ /* 0x000fca00078e0a07 */
[----:B------:R-:W-:Y:S02]  /*0340*/  SHF.R.S32.HI R6, RZ, 0x1f, R7 ;  /* 0x0000001fff067819 */ /* 0x000fe40000011407 */
[----:B------:R-:W-:Y:S02]  /*0350*/  LOP3.LUT P2, RZ, R7, 0x7, RZ, 0xc0, !PT ;  /* 0x0000000707ff7812 */ /* 0x000fe4000784c0ff */
[----:B------:R-:W-:Y:S02]  /*0360*/  LEA.HI R6, R6, R7, RZ, 0x3 ;  /* 0x0000000706067211 */ /* 0x000fe400078f18ff */
[----:B-----5:R-:W-:Y:S02]  /*0370*/  ISETP.NE.OR P0, PT, R0, RZ, !P0 ;  /* 0x000000ff0000720c */ /* 0x020fe40004705670 */
[--C-:B------:R-:W-:Y:S02]  /*0380*/  SHF.R.S32.HI R0, RZ, 0x3, R6.reuse ;  /* 0x00000003ff007819 */ /* 0x100fe40000011406 */
[----:B------:R-:W-:-:S02]  /*0390*/  SHF.R.S32.HI R9, RZ, 0x1f, R6 ;  /* 0x0000001fff097819 */ /* 0x000fc40000011406 */
[----:B------:R-:W-:Y:S02]  /*03a0*/  SHF.R.S32.HI R6, RZ, 0x1f, R3 ;  /* 0x0000001fff067819 */ /* 0x000fe40000011403 */
[----:B------:R-:W-:Y:S02]  /*03b0*/  LEA.HI R9, R9, R0, RZ, 0x2 ;  /* 0x0000000009097211 */ /* 0x000fe400078f10ff */
[----:B------:R-:W-:Y:S02]  /*03c0*/  LEA.HI R6, R6, R3, RZ, 0x2 ;  /* 0x0000000306067211 */ /* 0x000fe400078f10ff */
[----:B-1----:R-:W-:Y:S01]  /*03d0*/  I2FP.F32.U32 R8, R4 ;  /* 0x0000000400087245 */ /* 0x002fe20000201000 */
[----:B------:R-:W-:Y:S01]  /*03e0*/  VOTEU.ALL UP0, P0 ;  /* 0x00000000003f7886 */ /* 0x000fe20000000000 */
[----:B------:R-:W-:Y:S01]  /*03f0*/  LOP3.LUT R6, R6, 0x3ffffffc, RZ, 0xc0, !PT ;  /* 0x3ffffffc06067812 */ /* 0x000fe200078ec0ff */
[----:B------:R-:W-:Y:S01]  /*0400*/  VOTEU.ALL UP1, P0 ;  /* 0x00000000003f7886 */ /* 0x000fe20000020000 */
[----:B------:R-:W-:Y:S01]  /*0410*/  LOP3.LUT R9, R9, 0xfffffffc, RZ, 0xc0, !PT ;  /* 0xfffffffc09097812 */ /* 0x000fe200078ec0ff */
[----:B------:R-:W-:Y:S01]  /*0420*/  FMUL R10, R8, UR4 ;  /* 0x00000004080a7c20 */ /* 0x000fe20008400000 */
[----:B------:R-:W1:Y:S01]  /*0430*/  @!UP0 S2UR UR7, SR_CgaCtaId ;  /* 0x00000000000789c3 */ /* 0x000e620000008800 */
[----:B------:R-:W-:Y:S01]  /*0440*/  IMAD.IADD R11, R3, 0x1, -R6 ;  /* 0x00000001030b7824 */ /* 0x000fe200078e0a06 */
[----:B0-----:R-:W-:Y:S01]  /*0450*/  I2FP.F32.U32 R6, UR8 ;  /* 0x0000000800067c45 */ /* 0x001fe20008201000 */
[----:B------:R-:W-:Y:S01]  /*0460*/  IMAD.IADD R0, R0, 0x1, -R9 ;  /* 0x0000000100007824 */ /* 0x000fe200078e0a09 */
[----:B------:R-:W-:Y:S01]  /*0470*/  ULDC UR4, c[0x0][0x150] ;  /* 0x0000540000047ab9 */ /* 0x000fe20000000800 */
[----:B------:R-:W0:Y:S01]  /*0480*/  F2I.U32.TRUNC.NTZ R10, R10 ;  /* 0x0000000a000a7305 */ /* 0x000e22000020f000 */
[----:B------:R-:W-:Y:S01]  /*0490*/  SHF.R.S32.HI R3, RZ, 0x1f, R2 ;  /* 0x0000001fff037819 */ /* 0x000fe20000011402 */
[----:B------:R-:W-:Y:S01]  /*04a0*/  FMUL R6, R6, UR4 ;  /* 0x0000000406067c20 */ /* 0x000fe20008400000 */
[----:B------:R-:W5:Y:S01]  /*04b0*/  LDC R9, c[0x0][0x148] ;  /* 0x00005200ff097b82 */ /* 0x000f620000000800 */
[----:B------:R-:W-:Y:S01]  /*04c0*/  IMAD R11, R11, 0x4, R0 ;  /* 0x000000040b0b7824 */ /* 0x000fe200078e0200 */
[----:B------:R-:W-:Y:S01]  /*04d0*/  LEA.HI R3, R3, R2, RZ, 0x2 ;  /* 0x0000000203037211 */ /* 0x000fe200078f10ff */
[----:B------:R-:W-:Y:S01]  /*04e0*/  UMOV UR4, 0x20 ;  /* 0x0000002000047882 */ /* 0x000fe20000000000 */
[----:B------:R-:W-:Y:S01]  /*04f0*/  @!UP0 UMOV UR6, 0x400 ;  /* 0x0000040000068882 */ /* 0x000fe20000000000 */
[----:B------:R-:W3:Y:S01]  /*0500*/  F2I.U32.TRUNC.NTZ R6, R6 ;  /* 0x0000000600067305 */ /* 0x000ee2000020f000 */
[----:B------:R-:W-:Y:S01]  /*0510*/  LOP3.LUT R3, R3, 0xfffffffc, RZ, 0xc0, !PT ;  /* 0xfffffffc03037812 */ /* 0x000fe200078ec0ff */
[----:B------:R-:W-:Y:S01]  /*0520*/  IMAD.SHL.U32 R22, R11, 0x4, RZ ;  /* 0x000000040b167824 */ /* 0x000fe200078e00ff */
[----:B------:R-:W4:Y:S01]  /*0530*/  LDC R8, c[0x0][0x144] ;  /* 0x00005100ff087b82 */ /* 0x000f220000000800 */
[----:B------:R-:W-:-:S04]  /*0540*/  @!UP0 UIADD3 UR4, -UR4, 0x100000, URZ ;  /* 0x0010000004048890 */ /* 0x000fc8000fffe13f */
[----:B------:R-:W-:Y:S02]  /*0550*/  @!UP0 USHF.L.U32 UR5, UR4, 0xb, URZ ;  /* 0x0000000b04058899 */ /* 0x000fe4000800063f */
[----:B------:R-:W-:Y:S01]  /*0560*/  @!UP0 USHF.L.U32 UR4, UR4, 0x1, URZ ;  /* 0x0000000104048899 */ /* 0x000fe2000800063f */
[----:B--2---:R-:W-:Y:S01]  /*0570*/  ISETP.EQ.U32.AND P3, PT, R12, 0x1, PT ;  /* 0x000000010c00780c */ /* 0x004fe20003f62070 */
[----:B------:R-:W-:Y:S01]  /*0580*/  IMAD.IADD R0, R2, 0x1, -R3 ;  /* 0x0000000102007824 */ /* 0x000fe200078e0a03 */
[----:B------:R-:W-:Y:S01]  /*0590*/  LOP3.LUT R22, R11, 0xc, R22, 0x78, !PT ;  /* 0x0000000c0b167812 */ /* 0x000fe200078e7816 */
[----:B0-----:R-:W-:Y:S01]  /*05a0*/  IMAD.MOV R14, RZ, RZ, -R10 ;  /* 0x000000ffff0e7224 */ /* 0x001fe200078e0a0a */
[----:B-1----:R-:W-:Y:S02]  /*05b0*/  @!UP0 ULEA UR6, UR7, UR6, 0x18 ;  /* 0x0000000607068291 */ /* 0x002fe4000f8ec03f */
[----:B------:R-:W-:Y:S01]  /*05c0*/  ISETP.NE.AND P1, PT, R0, 0x3, PT ;  /* 0x000000030000780c */ /* 0x000fe20003f25270 */
[----:B------:R-:W-:Y:S01]  /*05d0*/  VOTEU.ALL UP0, P0 ;  /* 0x00000000003f7886 */ /* 0x000fe20000000000 */
[----:B------:R-:W-:Y:S01]  /*05e0*/  ISETP.LT.U32.AND P0, PT, R22, 0x4, !P2 ;  /* 0x000000041600780c */ /* 0x000fe20005701070 */
[----:B---3--:R-:W-:Y:S01]  /*05f0*/  IMAD.MOV R3, RZ, RZ, -R6 ;  /* 0x000000ffff037224 */ /* 0x008fe200078e0a06 */
[----:B------:R-:W-:-:S02]  /*0600*/  ISETP.EQ.OR P1, PT, R0, RZ, !P1 ;  /* 0x000000ff0000720c */ /* 0x000fc40004f22670 */
[----:B------:R-:W-:Y:S01]  /*0610*/  ISETP.NE.AND P2, PT, R5, RZ, PT ;  /* 0x000000ff0500720c */ /* 0x000fe20003f45270 */
[----:B-----5:R-:W-:Y:S01]  /*0620*/  IMAD R7, R9, R14, R4 ;  /* 0x0000000e09077224 */ /* 0x020fe200078e0204 */
[----:B------:R-:W-:Y:S01]  /*0630*/  ISETP.EQ.AND P1, PT, R5, RZ, P1 ;  /* 0x000000ff0500720c */ /* 0x000fe20000f22270 */
[----:B------:R-:W0:Y:S02]  /*0640*/  FENCE.VIEW.ASYNC.S ;  /* 0x00000000000073c6 */ /* 0x000e240000000000 */
[----:B0-----:R0:W1:Y:S01]  /*0650*/  @!UP0 SYNCS.EXCH.64 URZ, [UR6+0x30], UR4 ;  /* 0x00003004063f85b2 */ /* 0x0010620008000100 */
[----:B------:R-:W-:Y:S02]  /*0660*/  ISETP.NE.AND P4, PT, R7, R22, PT ;  /* 0x000000160700720c */ /* 0x000fe40003f85270 */
[----:B------:R-:W-:Y:S01]  /*0670*/  SEL R19, RZ, 0x1, !P1 ;  /* 0x00000001ff137807 */ /* 0x000fe20004800000 */
[----:B----4-:R-:W-:Y:S02]  /*0680*/  IMAD R3, R8, R3, UR8 ;  /* 0x0000000808037e24 */ /* 0x010fe4000f8e0203 */
[----:B------:R-:W-:-:S03]  /*0690*/  VIADD R8, R5, 0xffffffff ;  /* 0xffffffff05087836 */ /* 0x000fc60000000000 */
[----:B------:R-:W-:Y:S02]  /*06a0*/  ISETP.EQ.OR P4, PT, R3, RZ, !P4 ;  /* 0x000000ff0300720c */ /* 0x000fe40006782670 */
[----:B------:R-:W-:Y:S02]  /*06b0*/  ISETP.GE.U32.AND P5, PT, R8, 0x2, PT ;  /* 0x000000020800780c */ /* 0x000fe40003fa6070 */
[----:B------:R-:W-:Y:S02]  /*06c0*/  PLOP3.LUT P0, PT, P0, P4, PT, 0x80, 0x0 ;  /* 0x000000000000781c */ /* 0x000fe40000709070 */
[----:B------:R-:W-:Y:S01]  /*06d0*/  SEL R19, R19, 0x2, P5 ;  /* 0x0000000213137807 */ /* 0x000fe20002800000 */
[----:B------:R0:W2:Y:S01]  /*06e0*/  @!UP1 SYNCS.EXCH.64 URZ, [UR6+0x38], UR4 ;  /* 0x00003804063f95b2 */ /* 0x0000a20008000100 */
[----:B------:R-:W-:Y:S01]  /*06f0*/  P2R R156, PR, RZ, 0x1 ;  /* 0x00000001ff9c7803 */ /* 0x000fe20000000000 */
[----:B------:R-:W-:Y:S01]  /*0700*/  NOP ;  /* 0x0000000000007918 */ /* 0x000fe20000000000 */
[----:B------:R-:W-:Y:S07]  /*0710*/  @!P3 BRA `(.L_x_3) ;  /* 0x000000000008b947 */ /* 0x000fee0003800000 */
[----:B-12---:R-:W-:Y:S01]  /*0720*/  UCGABAR_ARV ;  /* 0x00000000000079c7 */ /* 0x006fe20008000000 */
[----:B------:R-:W-:Y:S05]  /*0730*/  BRA `(.L_x_4) ;  /* 0x0000000000047947 */ /* 0x000fea0003800000 */
.L_x_3:
[----:B-12---:R-:W-:Y:S01]  /*0740*/  NOP ;  /* 0x0000000000007918 */ /* 0x006fe20000000000 */
.L_x_4:
[----:B------:R-:W1:Y:S01]  /*0750*/  LDC R2, c[0x0][0x65c] ;  /* 0x00019700ff027b82 */ /* 0x000e620000000800 */
[----:B------:R-:W-:Y:S02]  /*0760*/  IMAD.U32 R6, RZ, RZ, UR8 ;  /* 0x00000008ff067e24 */ /* 0x000fe4000f8e00ff */
[----:B------:R-:W-:Y:S01]  /*0770*/  IMAD.MOV.U32 R7, RZ, RZ, RZ ;  /* 0x000000ffff077224 */ /* 0x000fe200078e00ff */
[----:B-1----:R-:W-:-:S04]  /*0780*/  ISETP.NE.AND P1, PT, R2, 0x1, PT ;  /* 0x000000010200780c */ /* 0x002fc80003f25270 */
[----:B------:R-:W-:-:S09]  /*0790*/  P2R R5, PR, RZ, 0x2 ;  /* 0x00000002ff057803 */ /* 0x000fd20000000000 */
[----:B------:R-:W1:Y:S01]  /*07a0*/  @P1 LDC R17, c[0x0][0x10] ;  /* 0x00000400ff111b82 */ /* 0x000e620000000800 */
[----:B------:R-:W-:Y:S02]  /*07b0*/  @P1 IMAD.MOV.U32 R5, RZ, RZ, RZ ;  /* 0x000000ffff051224 */ /* 0x000fe400078e00ff */
[----:B------:R-:W-:-:S05]  /*07c0*/  @P1 IMAD.MOV.U32 R13, RZ, RZ, RZ ;  /* 0x000000ffff0d1224 */ /* 0x000fca00078e00ff */
[----:B------:R-:W2:Y:S01]  /*07d0*/  @!P1 LDC R11, c[0x0][0xc] ;  /* 0x00000300ff0b9b82 */ /* 0x000ea20000000800 */
[----:B-1----:R-:W-:-:S04]  /*07e0*/  @P1 IMAD.WIDE.U32 R16, R17, UR8, R4 ;  /* 0x0000000811101c25 */ /* 0x002fc8000f8e0004 */
[----:B------:R-:W-:Y:S02]  /*07f0*/  @P1 IMAD.IADD R17, R17, 0x1, R13 ;  /* 0x0000000111111824 */ /* 0x000fe400078e020d */
[----:B--2---:R-:W-:-:S04]  /*0800*/  @!P1 IMAD.WIDE.U32 R6, R4, R11, R6 ;  /* 0x0000000b04069225 */ /* 0x004fc800078e0006 */
[----:B------:R-:W-:Y:S02]  /*0810*/  @!P1 IMAD.MOV.U32 R16, RZ, RZ, R6 ;  /* 0x000000ffff109224 */ /* 0x000fe400078e0006 */
[----:B------:R-:W-:Y:S01]  /*0820*/  @!P1 IMAD.MOV.U32 R17, RZ, RZ, R7 ;  /* 0x000000ffff119224 */ /* 0x000fe200078e0007 */
[----:B------:R-:W-:Y:S06]  /*0830*/  @!P3 BRA `(.L_x_5) ;  /* 0x00000000000cb947 */ /* 0x000fec0003800000 */
[----:B------:R-:W-:Y:S01]  /*0840*/  UCGABAR_WAIT ;  /* 0x0000000000007dc7 */ /* 0x000fe20008000000 */
[----:B------:R-:W-:Y:S01]  /*0850*/  CCTL.IVALL ;  /* 0x00000000ff00798f */ /* 0x000fe20002000000 */
[----:B------:R-:W-:Y:S05]  /*0860*/  BRA `(.L_x_6) ;  /* 0x0000000000047947 */ /* 0x000fea0003800000 */
.L_x_5:
[----:B------:R-:W-:Y:S06]  /*0870*/  BAR.SYNC.DEFER_BLOCKING 0x0 ;  /* 0x0000000000007b1d */ /* 0x000fec0000010000 */
.L_x_6:
[----:B------:R-:W-:Y:S05]  /*0880*/  @!P2 BRA `(.L_x_7) ;  /* 0x000000a80014a947 */ /* 0x000fea0003800000 */
[----:B------:R-:W-:-:S13]  /*0890*/  ISETP.GT.U32.AND P0, PT, R8, 0x1, PT ;  /* 0x000000010800780c */ /* 0x000fda0003f04070 */
[----:B0-----:R-:W-:Y:S05]  /*08a0*/  @P0 EXIT ;  /* 0x000000000000094d */ /* 0x001fea0003800000 */
[----:B------:R-:W-:Y:S01]  /*08b0*/  ULDC.64 UR4, c[0x0][0x650] ;  /* 0x0001940000047ab9 */ /* 0x000fe20000000a00 */
[----:B------:R-:W-:Y:S01]  /*08c0*/  PRMT R0, RZ, 0x7610, R0 ;  /* 0x00007610ff007816 */ /* 0x000fe20000000000 */
[----:B------:R-:W-:Y:S01]  /*08d0*/  IMAD.MOV.U32 R152, RZ, RZ, -0x1 ;  /* 0xffffffffff987424 */ /* 0x000fe200078e00ff */
[----:B------:R-:W-:Y:S01]  /*08e0*/  ISETP.GE.U32.AND P0, PT, R16, UR4, PT ;  /* 0x0000000410007c0c */ /* 0x000fe2000bf06070 */
[----:B------:R-:W-:Y:S02]  /*08f0*/  IMAD.MOV.U32 R153, RZ, RZ, -0x1 ;  /* 0xffffffffff997424 */ /* 0x000fe400078e00ff */
[----:B------:R-:W-:Y:S01]  /*0900*/  IMAD.MOV.U32 R23, RZ, RZ, -0x1 ;  /* 0xffffffffff177424 */ /* 0x000fe200078e00ff */
[----:B------:R-:W-:-:S13]  /*0910*/  ISETP.GE.U32.AND.EX P0, PT, R17, UR5, PT, P0 ;  /* 0x0000000511007c0c */ /* 0x000fda000bf06100 */
[----:B------:R-:W-:Y:S05]  /*0920*/  @P0 BRA `(.L_x_8) ;  /* 0x00000004002c0947 */ /* 0x000fea0003800000 */
[----:B------:R-:W0:Y:S01]  /*0930*/  LDC.64 R20, c[0x0][0x628] ;  /* 0x00018a00ff147b82 */ /* 0x000e220000000a00 */
[----:B------:R-:W-:Y:S02]  /*0940*/  IMAD.MOV.U32 R6, RZ, RZ, R16 ;  /* 0x000000ffff067224 */ /* 0x000fe400078e0010 */
[----:B------:R-:W-:-:S05]  /*0950*/  IMAD.MOV.U32 R7, RZ, RZ, R17 ;  /* 0x000000ffff077224 */ /* 0x000fca00078e0011 */
[----:B------:R-:W1:Y:S08]  /*0960*/  LDC R0, c[0x0][0x630] ;  /* 0x00018c00ff007b82 */ /* 0x000e700000000800 */
[----:B------:R-:W2:Y:S01]  /*0970*/  LDC.64 R24, c[0x0][0x620] ;  /* 0x00018800ff187b82 */ /* 0x000ea20000000a00 */
[----:B0-----:R-:W-:-:S04]  /*0980*/  ISETP.NE.U32.AND P0, PT, R20, RZ, PT ;  /* 0x000000ff1400720c */ /* 0x001fc80003f05070 */
[----:B------:R-:W-:-:S13]  /*0990*/  ISETP.NE.AND.EX P0, PT, R21, RZ, PT, P0 ;  /* 0x000000ff1500720c */ /* 0x000fda0003f05300 */
[----:B-12---:R-:W-:Y:S05]  /*09a0*/  @!P0 BRA `(.L_x_9) ;  /* 0x0000000000288947 */ /* 0x006fea0003800000 */
[----:B------:R-:W0:Y:S02]  /*09b0*/  LDC R13, c[0x0][0x634] ;  /* 0x00018d00ff0d7b82 */ /* 0x000e240000000800 */
[----:B0-----:R-:W-:-:S05]  /*09c0*/  IADD3 R13, P0, R16, R13, RZ ;  /* 0x0000000d100d7210 */ /* 0x001fca0007f1e0ff */
[----:B------:R-:W-:-:S04]  /*09d0*/  IMAD.X R15, RZ, RZ, R17, P0 ;  /* 0x000000ffff0f7224 */ /* 0x000fc800000e0611 */
[----:B------:R-:W-:-:S04]  /*09e0*/  IMAD.WIDE.U32 R6, R15, R20, RZ ;  /* 0x000000140f067225 */ /* 0x000fc800078e00ff */
[----:B------:R-:W-:-:S04]  /*09f0*/  IMAD.WIDE.U32 R10, P0, R13, R21, R6 ;  /* 0x000000150d0a7225 */ /* 0x000fc80007800006 */
[----:B------:R-:W-:-:S04]  /*0a00*/  IMAD.WIDE.U32 R6, R13, R20, RZ ;  /* 0x000000140d067225 */ /* 0x000fc800078e00ff */
[----:B------:R-:W-:Y:S01]  /*0a10*/  IMAD.X R13, RZ, RZ, RZ, P0 ;  /* 0x000000ffff0d7224 */ /* 0x000fe200000e06ff */
[----:B------:R-:W-:Y:S01]  /*0a20*/  IADD3 RZ, P0, R7, R10, RZ ;  /* 0x0000000a07ff7210 */ /* 0x000fe20007f1e0ff */
[----:B------:R-:W-:-:S04]  /*0a30*/  IMAD.MOV.U32 R12, RZ, RZ, R11 ;  /* 0x000000ffff0c7224 */ /* 0x000fc800078e000b */
[----:B------:R-:W-:-:S08]  /*0a40*/  IMAD.WIDE.U32.X R6, R15, R21, R12, P0 ;  /* 0x000000150f067225 */ /* 0x000fd000000e040c */
.L_x_9:
[----:B------:R-:W0:Y:S01]  /*0a50*/  LDC.64 R20, c[0x0][0x640] ;  /* 0x00019000ff147b82 */ /* 0x000e220000000a00 */
[--C-:B------:R-:W-:Y:S01]  /*0a60*/  SHF.R.U64 R27, R6, R0, R7.reuse ;  /* 0x00000000061b7219 */ /* 0x100fe20000001207 */
[----:B------:R-:W-:Y:S01]  /*0a70*/  IMAD R28, R9, R14, R4 ;  /* 0x0000000e091c7224 */ /* 0x000fe200078e0204 */
[----:B------:R-:W-:Y:S02]  /*0a80*/  SHF.R.U32.HI R0, RZ, R0, R7 ;  /* 0x00000000ff007219 */ /* 0x000fe40000011607 */
[----:B------:R-:W-:-:S03]  /*0a90*/  IADD3 R5, P0, RZ, -R27, RZ ;  /* 0x8000001bff057210 */ /* 0x000fc60007f1e0ff */
[----:B------:R-:W1:Y:S02]  /*0aa0*/  LDC R8, c[0x0][0x618] ;  /* 0x00018600ff087b82 */ /* 0x000e640000000800 */
[----:B------:R-:W-:-:S04]  /*0ab0*/  IMAD.X R7, RZ, RZ, ~R0, P0 ;  /* 0x000000ffff077224 */ /* 0x000fc800000e0e00 */
[-C--:B------:R-:W-:Y:S02]  /*0ac0*/  IMAD R0, R7, R24.reuse, RZ ;  /* 0x0000001807007224 */ /* 0x080fe400078e02ff */
[----:B------:R-:W2:Y:S01]  /*0ad0*/  LDC R11, c[0x0][0x608] ;  /* 0x00018200ff0b7b82 */ /* 0x000ea20000000800 */
[----:B------:R-:W-:-:S04]  /*0ae0*/  IMAD.WIDE.U32 R6, R5, R24, R16 ;  /* 0x0000001805067225 */ /* 0x000fc800078e0010 */
[----:B------:R-:W-:Y:S02]  /*0af0*/  IMAD R5, R5, R25, R0 ;  /* 0x0000001905057224 */ /* 0x000fe400078e0200 */
[----:B------:R-:W-:Y:S01]  /*0b00*/  IMAD.MOV.U32 R25, RZ, RZ, 0x1 ;  /* 0x00000001ff197424 */ /* 0x000fe200078e00ff */
[----:B------:R-:W3:Y:S01]  /*0b10*/  LDC R12, c[0x0][0x658] ;  /* 0x00019600ff0c7b82 */ /* 0x000ee20000000800 */
[----:B0-----:R-:W-:Y:S01]  /*0b20*/  ISETP.NE.U32.AND P0, PT, R20, RZ, PT ;  /* 0x000000ff1400720c */ /* 0x001fe20003f05070 */
[----:B------:R-:W-:Y:S02]  /*0b30*/  IMAD.IADD R5, R7, 0x1, R5 ;  /* 0x0000000107057824 */ /* 0x000fe400078e0205 */
[----:B------:R-:W-:Y:S01]  /*0b40*/  IMAD.MOV.U32 R7, RZ, RZ, -0x1 ;  /* 0xffffffffff077424 */ /* 0x000fe200078e00ff */
[----:B------:R-:W-:-:S03]  /*0b50*/  ISETP.NE.AND.EX P0, PT, R21, RZ, PT, P0 ;  /* 0x000000ff1500720c */ /* 0x000fc60003f05300 */
[----:B------:R-:W0:Y:S01]  /*0b60*/  LDC R15, c[0x0][0x600] ;  /* 0x00018000ff0f7b82 */ /* 0x000e220000000800 */
[-CC-:B-1----:R-:W-:Y:S02]  /*0b70*/  SHF.R.U64 R13, R6, R8.reuse, R5.reuse ;  /* 0x00000008060d7219 */ /* 0x182fe40000001205 */
[----:B------:R-:W-:-:S05]  /*0b80*/  SHF.R.U32.HI R0, RZ, R8, R5 ;  /* 0x00000008ff007219 */ /* 0x000fca0000011605 */
[----:B------:R-:W1:Y:S01]  /*0b90*/  LDC R23, c[0x0][0x648] ;  /* 0x00019200ff177b82 */ /* 0x000e620000000800 */
[-CC-:B--2---:R-:W-:Y:S02]  /*0ba0*/  SHF.R.U64 R29, R13, R11.reuse, R0.reuse ;  /* 0x0000000b0d1d7219 */ /* 0x184fe40000001200 */
[----:B------:R-:W-:-:S05]  /*0bb0*/  SHF.R.U32.HI R5, RZ, R11, R0 ;  /* 0x0000000bff057219 */ /* 0x000fca0000011600 */
[----:B------:R-:W2:Y:S01]  /*0bc0*/  LDC R24, c[0x0][0x638] ;  /* 0x00018e00ff187b82 */ /* 0x000ea20000000800 */
[-CC-:B---3--:R-:W-:Y:S02]  /*0bd0*/  SHF.R.U64 R14, R29, R12.reuse, R5.reuse ;  /* 0x0000000c1d0e7219 */ /* 0x188fe40000001205 */
[-C--:B------:R-:W-:Y:S02]  /*0be0*/  SHF.L.U32 R0, R7, R12.reuse, RZ ;  /* 0x0000000c07007219 */ /* 0x080fe400000006ff */
[----:B------:R-:W-:Y:S01]  /*0bf0*/  SHF.R.U32.HI R5, RZ, R12, R5 ;  /* 0x0000000cff057219 */ /* 0x000fe20000011605 */
[----:B------:R-:W-:Y:S01]  /*0c00*/  IMAD.MOV.U32 R4, RZ, RZ, R14 ;  /* 0x000000ffff047224 */ /* 0x000fe200078e000e */
[----:B------:R-:W-:Y:S01]  /*0c10*/  LOP3.LUT R10, RZ, R0, RZ, 0x33, !PT ;  /* 0x00000000ff0a7212 */ /* 0x000fe200078e33ff */
[----:B------:R-:W3:Y:S01]  /*0c20*/  LDC R26, c[0x0][0x610] ;  /* 0x00018400ff1a7b82 */ /* 0x000ee20000000800 */
[----:B------:R-:W-:Y:S05]  /*0c30*/  @!P0 BRA `(.L_x_10) ;  /* 0x0000000000288947 */ /* 0x000fea0003800000 */
[----:B------:R-:W4:Y:S02]  /*0c40*/  LDC R9, c[0x0][0x64c] ;  /* 0x00019300ff097b82 */ /* 0x000f240000000800 */
[----:B----4-:R-:W-:-:S05]  /*0c50*/  IADD3 R9, P0, R14, R9, RZ ;  /* 0x000000090e097210 */ /* 0x010fca0007f1e0ff */
        /* <DEDUP_REMOVED lines=8> */
.L_x_10:
[----:B-1----:R-:W-:Y:S01]  /*0ce0*/  SHF.R.U64 R4, R4, R23, R5 ;  /* 0x0000001704047219 */ /* 0x002fe20000001205 */
[----:B0-----:R-:W-:Y:S01]  /*0cf0*/  VIADD R6, R15, 0xffffffff ;  /* 0xffffffff0f067836 */ /* 0x001fe20000000000 */
[----:B------:R-:W-:Y:S01]  /*0d00*/  SHF.L.U32 R0, R25, R12, RZ ;  /* 0x0000000c19007219 */ /* 0x000fe200000006ff */
[----:B------:R-:W-:Y:S01]  /*0d10*/  IMAD.MOV.U32 R23, RZ, RZ, R27 ;  /* 0x000000ffff177224 */ /* 0x000fe200078e001b */
[----:B------:R-:W-:Y:S01]  /*0d20*/  LOP3.LUT R5, R29, R10, RZ, 0xc0, !PT ;  /* 0x0000000a1d057212 */ /* 0x000fe200078ec0ff */
[----:B------:R-:W-:Y:S01]  /*0d30*/  IMAD.MOV R7, RZ, RZ, -R4 ;  /* 0x000000ffff077224 */ /* 0x000fe200078e0a04 */
[----:B------:R-:W-:Y:S02]  /*0d40*/  SEL R3, R3, R28, !P1 ;  /* 0x0000001c03037207 */ /* 0x000fe40004800000 */
[----:B------:R-:W-:Y:S01]  /*0d50*/  LOP3.LUT R6, R13, R6, RZ, 0xc0, !PT ;  /* 0x000000060d067212 */ /* 0x000fe200078ec0ff */
[----:B------:R-:W-:Y:S02]  /*0d60*/  IMAD R4, R0, R4, R5 ;  /* 0x0000000400047224 */ /* 0x000fe400078e0205 */
[----:B--2---:R-:W-:-:S02]  /*0d70*/  IMAD R0, R7, R24, R14 ;  /* 0x0000001807007224 */ /* 0x004fc400078e020e */
[----:B---3--:R-:W-:Y:S02]  /*0d80*/  IMAD R3, R4, R26, R3 ;  /* 0x0000001a04037224 */ /* 0x008fe400078e0203 */
[----:B------:R-:W-:Y:S02]  /*0d90*/  IMAD R152, R0, R15, R6 ;  /* 0x0000000f00987224 */ /* 0x000fe400078e0206 */
[----:B------:R-:W-:-:S03]  /*0da0*/  IMAD.MOV.U32 R4, RZ, RZ, 0x1 ;  /* 0x00000001ff047424 */ /* 0x000fc600078e00ff */
[----:B------:R-:W-:Y:S02]  /*0db0*/  SEL R153, R152, R3, !P1 ;  /* 0x0000000398997207 */ /* 0x000fe40004800000 */
[----:B------:R-:W-:Y:S02]  /*0dc0*/  PRMT R0, R4, 0x7610, R0 ;  /* 0x0000761004007816 */ /* 0x000fe40000000000 */
[----:B------:R-:W-:-:S07]  /*0dd0*/  SEL R152, R3, R152, !P1 ;  /* 0x0000009803987207 */ /* 0x000fce0004800000 */
.L_x_8:
[----:B------:R-:W-:-:S08]  /*0de0*/  NOP ;  /* 0x0000000000007918 */ /* 0x000fd00000000000 */
[----:B------:R-:W0:Y:S02]  /*0df0*/  USETMAXREG.TRY_ALLOC.CTAPOOL UP0, 0xe8 ;  /* 0x000000e8000079c8 */ /* 0x000e240008000600 */
[----:B0-----:R-:W-:-:S13]  /*0e00*/  PLOP3.LUT P0, PT, PT, PT, UP0, 0x80, 0x0 ;  /* 0x000000000000781c */ /* 0x001fda0003f0f008 */
[----:B------:R-:W-:Y:S05]  /*0e10*/  @!P0 BRA `(.L_x_8) ;  /* 0xfffffffc00f08947 */ /* 0x000fea000383ffff */
[----:B------:R-:W-:Y:S01]  /*0e20*/  ULDC.64 UR4, c[0x0][0x598] ;  /* 0x0001660000047ab9 */ /* 0x000fe20000000a00 */
[----:B------:R-:W-:Y:S01]  /*0e30*/  ULDC.64 UR36, c[0x0][0x208] ;  /* 0x0000820000247ab9 */ /* 0x000fe20000000a00 */
[----:B------:R-:W-:-:S04]  /*0e40*/  ISETP.NE.U32.AND P0, PT, RZ, UR4, PT ;  /* 0x00000004ff007c0c */ /* 0x000fc8000bf05070 */
[----:B------:R-:W-:-:S13]  /*0e50*/  ISETP.NE.AND.EX P0, PT, RZ, UR5, PT, P0 ;  /* 0x00000005ff007c0c */ /* 0x000fda000bf05300 */
[----:B------:R-:W-:Y:S05]  /*0e60*/  @!P0 BRA `(.L_x_11) ;  /* 0x00000000001c8947 */ /* 0x000fea0003800000 */
[----:B------:R-:W0:Y:S02]  /*0e70*/  LDC.64 R4, c[0x0][0x598] ;  /* 0x00016600ff047b82 */ /* 0x000e240000000a00 */
[----:B0-----:R-:W2:Y:S02]  /*0e80*/  LDG.E.64 R4, desc[UR36][R4.64] ;  /* 0x0000002404047981 */ /* 0x001ea4000c1e1b00 */
[----:B--2---:R-:W-:-:S04]  /*0e90*/  ISETP.NE.U32.AND P0, PT, R4, RZ, PT ;  /* 0x000000ff0400720c */ /* 0x004fc80003f05070 */
[----:B------:R-:W-:-:S13]  /*0ea0*/  ISETP.NE.AND.EX P0, PT, R5, RZ, PT, P0 ;  /* 0x000000ff0500720c */ /* 0x000fda0003f05300 */
[----:B------:R-:W-:Y:S05]  /*0eb0*/  @!P0 BRA `(.L_x_11) ;  /* 0x0000000000088947 */ /* 0x000fea0003800000 */
[----:B------:R0:W5:Y:S01]  /*0ec0*/  LD.E R154, desc[UR36][R4.64] ;  /* 0x00000024049a7980 */ /* 0x000162000c101900 */
[----:B------:R-:W-:Y:S05]  /*0ed0*/  BRA `(.L_x_12) ;  /* 0x0000000000247947 */ /* 0x000fea0003800000 */
.L_x_11:
[----:B------:R-:W-:Y:S02]  /*0ee0*/  ULDC.64 UR4, c[0x0][0x588] ;  /* 0x0001620000047ab9 */ /* 0x000fe40000000a00 */
[----:B------:R-:W-:-:S04]  /*0ef0*/  ISETP.NE.U32.AND P0, PT, RZ, UR4, PT ;  /* 0x00000004ff007c0c */ /* 0x000fc8000bf05070 */
[----:B------:R-:W-:-:S13]  /*0f00*/  ISETP.NE.AND.EX P0, PT, RZ, UR5, PT, P0 ;  /* 0x00000005ff007c0c */ /* 0x000fda000bf05300 */
[----:B------:R-:W-:Y:S05]  /*0f10*/  @!P0 BRA `(.L_x_13) ;  /* 0x00000000000c8947 */ /* 0x000fea0003800000 */
[----:B------:R-:W0:Y:S02]  /*0f20*/  LDC.64 R154, c[0x0][0x588] ;  /* 0x00016200ff9a7b82 */ /* 0x000e240000000a00 */
[----:B0-----:R1:W5:Y:S01]  /*0f30*/  LDG.E R154, desc[UR36][R154.64] ;  /* 0x000000249a9a7981 */ /* 0x001362000c1e1900 */
[----:B------:R-:W-:Y:S05]  /*0f40*/  BRA `(.L_x_12) ;  /* 0x0000000000087947 */ /* 0x000fea0003800000 */
.L_x_13:
[----:B------:R-:W-:Y:S02]  /*0f50*/  ULDC UR4, c[0x0][0x580] ;  /* 0x0001600000047ab9 */ /* 0x000fe40000000800 */
[----:B------:R-:W-:-:S07]  /*0f60*/  IMAD.U32 R154, RZ, RZ, UR4 ;  /* 0x00000004ff9a7e24 */ /* 0x000fce000f8e00ff */
.L_x_12:
[----:B------:R-:W-:Y:S02]  /*0f70*/  ULDC.64 UR4, c[0x0][0x5a0] ;  /* 0x0001680000047ab9 */ /* 0x000fe40000000a00 */
[----:B------:R-:W-:-:S04]  /*0f80*/  ISETP.NE.U32.AND P0, PT, RZ, UR4, PT ;  /* 0x00000004ff007c0c */ /* 0x000fc8000bf05070 */
[----:B------:R-:W-:-:S13]  /*0f90*/  ISETP.NE.AND.EX P0, PT, RZ, UR5, PT, P0 ;  /* 0x00000005ff007c0c */ /* 0x000fda000bf05300 */
[----:B------:R-:W-:Y:S05]  /*0fa0*/  @!P0 BRA `(.L_x_14) ;  /* 0x00000000001c8947 */ /* 0x000fea0003800000 */
[----:B0-----:R-:W0:Y:S02]  /*0fb0*/  LDC.64 R4, c[0x0][0x5a0] ;  /* 0x00016800ff047b82 */ /* 0x001e240000000a00 */
[----:B0-----:R-:W2:Y:S02]  /*0fc0*/  LDG.E.64 R4, desc[UR36][R4.64] ;  /* 0x0000002404047981 */ /* 0x001ea4000c1e1b00 */
[----:B--2---:R-:W-:-:S04]  /*0fd0*/  ISETP.NE.U32.AND P0, PT, R4, RZ, PT ;  /* 0x000000ff0400720c */ /* 0x004fc80003f05070 */
[----:B------:R-:W-:-:S13]  /*0fe0*/  ISETP.NE.AND.EX P0, PT, R5, RZ, PT, P0 ;  /* 0x000000ff0500720c */ /* 0x000fda0003f05300 */
[----:B------:R-:W-:Y:S05]  /*0ff0*/  @!P0 BRA `(.L_x_14) ;  /* 0x0000000000088947 */ /* 0x000fea0003800000 */
[----:B-1----:R0:W5:Y:S01]  /*1000*/  LD.E R155, desc[UR36][R4.64] ;  /* 0x00000024049b7980 */ /* 0x002162000c101900 */
[----:B------:R-:W-:Y:S05]  /*1010*/  BRA `(.L_x_15) ;  /* 0x0000000000247947 */ /* 0x000fea0003800000 */
.L_x_14:
[----:B------:R-:W-:Y:S02]  /*1020*/  ULDC.64 UR4, c[0x0][0x590] ;  /* 0x0001640000047ab9 */ /* 0x000fe40000000a00 */
[----:B------:R-:W-:-:S04]  /*1030*/  ISETP.NE.U32.AND P0, PT, RZ, UR4, PT ;  /* 0x00000004ff007c0c */ /* 0x000fc8000bf05070 */
[----:B------:R-:W-:-:S13]  /*1040*/  ISETP.NE.AND.EX P0, PT, RZ, UR5, PT, P0 ;  /* 0x00000005ff007c0c */ /* 0x000fda000bf05300 */
[----:B------:R-:W-:Y:S05]  /*1050*/  @!P0 BRA `(.L_x_16) ;  /* 0x00000000000c8947 */ /* 0x000fea0003800000 */
[----:B0-----:R-:W1:Y:S02]  /*1060*/  LDC.64 R4, c[0x0][0x590] ;  /* 0x00016400ff047b82 */ /* 0x001e640000000a00 */
[----:B-1----:R1:W5:Y:S01]  /*1070*/  LDG.E R155, desc[UR36][R4.64] ;  /* 0x00000024049b7981 */ /* 0x002362000c1e1900 */
[----:B------:R-:W-:Y:S05]  /*1080*/  BRA `(.L_x_15) ;  /* 0x0000000000087947 */ /* 0x000fea0003800000 */
.L_x_16:
[----:B------:R-:W-:Y:S02]  /*1090*/  ULDC UR4, c[0x0][0x584] ;  /* 0x0001610000047ab9 */ /* 0x000fe40000000800 */
[----:B-1----:R-:W-:-:S07]  /*10a0*/  IMAD.U32 R155, RZ, RZ, UR4 ;  /* 0x00000004ff9b7e24 */ /* 0x002fce000f8e00ff */
.L_x_15:
[----:B------:R-:W-:-:S13]  /*10b0*/  LOP3.LUT P0, RZ, R0, 0xff, RZ, 0xc0, !PT ;  /* 0x000000ff00ff7812 */ /* 0x000fda000780c0ff */
[----:B------:R-:W-:Y:S05]  /*10c0*/  @!P0 EXIT ;  /* 0x000000000000894d */ /* 0x000fea0003800000 */
[----:B------:R-:W-:Y:S01]  /*10d0*/  ULDC UR4, c[0x0][0x28c] ;  /* 0x0000a30000047ab9 */ /* 0x000fe20000000800 */
[----:B------:R-:W-:Y:S01]  /*10e0*/  LOP3.LUT R164, R19, 0x1, RZ, 0xfc, !PT ;  /* 0x0000000113a47812 */ /* 0x000fe200078efcff */
[----:B------:R-:W-:Y:S01]  /*10f0*/  UIADD3 UR4, UR4, 0x3f, URZ ;  /* 0x0000003f04047890 */ /* 0x000fe2000fffe03f */
[----:B------:R-:W-:Y:S01]  /*1100*/  UMOV UR38, URZ ;  /* 0x0000003f00267c82 */ /* 0x000fe20008000000 */
[----:B------:R-:W-:Y:S02]  /*1110*/  UMOV UR39, URZ ;  /* 0x0000003f00277c82 */ /* 0x000fe40008000000 */
[----:B------:R-:W-:-:S04]  /*1120*/  USHF.R.S32.HI UR5, URZ, 0x1f, UR4 ;  /* 0x0000001f3f057899 */ /* 0x000fc80008011404 */
[----:B------:R-:W-:-:S04]  /*1130*/  ULEA.HI UR5, UR5, UR4, URZ, 0x6 ;  /* 0x0000000405057291 */ /* 0x000fc8000f8f303f */
[----:B------:R-:W-:-:S12]  /*1140*/  USHF.R.S32.HI UR40, URZ, 0x6, UR5 ;  /* 0x000000063f287899 */ /* 0x000fd80008011405 */
.L_x_288:
[----:B------:R-:W-:Y:S01]  /*1150*/  LOP3.LUT R0, R18, 0x80, RZ, 0xc0, !PT ;  /* 0x0000008012007812 */ /* 0x000fe200078ec0ff */
[----:B--2---:R-:W2:Y:S01]  /*1160*/  S2UR UR7, SR_CgaCtaId ;  /* 0x00000000000779c3 */ /* 0x004ea20000008800 */
[----:B------:R-:W-:Y:S02]  /*1170*/  UMOV UR6, 0x400 ;  /* 0x0000040000067882 */ /* 0x000fe40000000000 */
[----:B------:R-:W-:-:S06]  /*1180*/  SHF.R.U32.HI R0, RZ, 0x7, R0 ;  /* 0x00000007ff007819 */ /* 0x000fcc0000011600 */
[----:B---3--:R-:W3:Y:S01]  /*1190*/  SHFL.IDX PT, R0, R0, RZ, 0x1f ;  /* 0x00001fff00007589 */ /* 0x008ee200000e0000 */
[----:B--2---:R-:W-:Y:S01]  /*11a0*/  ULEA UR6, UR7, UR6, 0x18 ;  /* 0x0000000607067291 */ /* 0x004fe2000f8ec03f */
[----:B---3--:R-:W-:-:S13]  /*11b0*/  R2UR UR4, R0 ;  /* 0x00000000000472ca */ /* 0x008fda00000e0000 */
[----:B------:R-:W-:-:S04]  /*11c0*/  ULEA.HI UR5, UR4, UR4, URZ, 0x1 ;  /* 0x0000000404057291 */ /* 0x000fc8000f8f083f */
[----:B------:R-:W-:-:S04]  /*11d0*/  ULOP3.LUT UR5, UR5, 0x7fffe, URZ, 0xc0, !UPT ;  /* 0x0007fffe05057892 */ /* 0x000fc8000f8ec03f */
[----:B------:R-:W-:-:S03]  /*11e0*/  UIADD3 UR5, UR4, -UR5, URZ ;  /* 0x8000000504057290 */ /* 0x000fc6000fffe03f */
[----:B------:R-:W-:Y:S01]  /*11f0*/  ULDC UR4, c[0x0][0x28c] ;  /* 0x0000a30000047ab9 */ /* 0x000fe20000000800 */
[----:B------:R-:W-:Y:S01]  /*1200*/  ULEA UR5, UR5, UR6, 0xd ;  /* 0x0000000605057291 */ /* 0x000fe2000f8e683f */
[----:B------:R-:W-:-:S03]  /*1210*/  ISETP.LT.AND P0, PT, RZ, UR4, PT ;  /* 0x00000004ff007c0c */ /* 0x000fc6000bf01270 */
[----:B------:R-:W-:-:S04]  /*1220*/  UIADD3 UR5, UR5, 0x100, URZ ;  /* 0x0000010005057890 */ /* 0x000fc8000fffe03f */
[----:B------:R-:W-:-:S04]  /*1230*/  USHF.R.U32.HI UR5, URZ, 0x4, UR5 ;  /* 0x000000043f057899 */ /* 0x000fc80008011605 */
[----:B------:R-:W-:Y:S02]  /*1240*/  ULOP3.LUT UR41, UR5, 0x3fff, URZ, 0xc0, !UPT ;  /* 0x00003fff05297892 */ /* 0x000fe4000f8ec03f */
[----:B-1--45:R-:W-:Y:S10]  /*1250*/  @P0 BRA `(.L_x_17) ;  /* 0x0000000000400947 */ /* 0x032ff40003800000 */
[----:B------:R-:W-:Y:S01]  /*1260*/  MOV R0, 0x0 ;  /* 0x0000000000007802 */ /* 0x000fe20000000f00 */
[----:B------:R-:W-:Y:S01]  /*1270*/  ULDC.64 UR4, c[0x4][0x68] ;  /* 0x01001a0000047ab9 */ /* 0x000fe20000000a00 */
[----:B------:R-:W-:Y:S01]  /*1280*/  ULDC.64 UR6, c[0x4][0x8] ;  /* 0x0100020000067ab9 */ /* 0x000fe20000000a00 */
[----:B01----:R-:W-:Y:S01]  /*1290*/  IMAD.U32 R4, RZ, RZ, UR4 ;  /* 0x00000004ff047e24 */ /* 0x003fe2000f8e00ff */
[----:B------:R0:W1:Y:S01]  /*12a0*/  LDC.64 R14, c[0x4][R0] ;  /* 0x01000000000e7b82 */ /* 0x0000620000000a00 */
[----:B------:R-:W-:Y:S01]  /*12b0*/  IMAD.U32 R5, RZ, RZ, UR5 ;  /* 0x00000005ff057e24 */ /* 0x000fe2000f8e00ff */
[----:B------:R-:W-:Y:S01]  /*12c0*/  ULDC.64 UR4, c[0x4][0x70] ;  /* 0x01001c0000047ab9 */ /* 0x000fe20000000a00 */
[----:B------:R-:W-:Y:S02]  /*12d0*/  IMAD.U32 R10, RZ, RZ, UR6 ;  /* 0x00000006ff0a7e24 */ /* 0x000fe4000f8e00ff */
[----:B------:R-:W-:Y:S02]  /*12e0*/  IMAD.U32 R6, RZ, RZ, UR4 ;  /* 0x00000004ff067e24 */ /* 0x000fe4000f8e00ff */
[----:B------:R-:W-:-:S02]  /*12f0*/  IMAD.U32 R7, RZ, RZ, UR5 ;  /* 0x00000005ff077e24 */ /* 0x000fc4000f8e00ff */
[----:B------:R-:W-:Y:S02]  /*1300*/  IMAD.U32 R11, RZ, RZ, UR7 ;  /* 0x00000007ff0b7e24 */ /* 0x000fe4000f8e00ff */
[----:B------:R-:W-:Y:S02]  /*1310*/  IMAD.MOV.U32 R8, RZ, RZ, 0x1e1 ;  /* 0x000001e1ff087424 */ /* 0x000fe400078e00ff */
[----:B------:R-:W-:Y:S02]  /*1320*/  IMAD.MOV.U32 R12, RZ, RZ, 0x1 ;  /* 0x00000001ff0c7424 */ /* 0x000fe400078e00ff */
[----:B0-----:R-:W-:-:S07]  /*1330*/  IMAD.MOV.U32 R13, RZ, RZ, RZ ;  /* 0x000000ffff0d7224 */ /* 0x001fce00078e00ff */
[----:B------:R-:W-:-:S07]  /*1340*/  LEPC R20, `(.L_x_17) ;  /* 0x000000001014794e */ /* 0x000fce0000000000 */
[----:B-1---5:R-:W-:Y:S05]  /*1350*/  CALL.ABS.NOINC R14 ;  /* 0x000000000e007343 */ /* 0x022fea0003c00000 */
.L_x_17:
[----:B------:R-:W-:-:S13]  /*1360*/  ISETP.NE.AND P0, PT, R164, 0x3, PT ;  /* 0x00000003a400780c */ /* 0x000fda0003f05270 */
[----:B------:R-:W-:Y:S05]  /*1370*/  @!P0 BRA `(.L_x_18) ;  /* 0x0000000000048947 */ /* 0x000fea0003800000 */
[----:B------:R-:W-:Y:S01]  /*1380*/  BPT.TRAP 0x1 ;  /* 0x000000040000795c */ /* 0x000fe20000300000 */
.L_x_18:
[----:B------:R-:W2:Y:S01]  /*1390*/  S2UR UR5, SR_CgaCtaId ;  /* 0x00000000000579c3 */ /* 0x000ea20000008800 */
[----:B------:R-:W-:Y:S01]  /*13a0*/  UMOV UR4, 0x400 ;  /* 0x0000040000047882 */ /* 0x000fe20000000000 */
[----:B------:R-:W-:Y:S02]  /*13b0*/  IMAD.U32 R0, RZ, RZ, UR38 ;  /* 0x00000026ff007e24 */ /* 0x000fe4000f8e00ff */
[----:B------:R-:W-:-:S03]  /*13c0*/  IMAD.U32 R3, RZ, RZ, UR39 ;  /* 0x00000027ff037e24 */ /* 0x000fc6000f8e00ff */
[----:B------:R-:W-:Y:S01]  /*13d0*/  SHF.L.U32 R0, R0, 0x1f, RZ ;  /* 0x0000001f00007819 */ /* 0x000fe200000006ff */
[----:B--2---:R-:W-:-:S06]  /*13e0*/  ULEA UR4, UR5, UR4, 0x18 ;  /* 0x0000000405047291 */ /* 0x004fcc000f8ec03f */
[----:B------:R-:W-:-:S04]  /*13f0*/  IMAD.U32 R6, RZ, RZ, UR4 ;  /* 0x00000004ff067e24 */ /* 0x000fc8000f8e00ff */
[----:B------:R-:W-:-:S04]  /*1400*/  IMAD R3, R3, 0x8, R6 ;  /* 0x0000000803037824 */ /* 0x000fc800078e0206 */
[----:B------:R2:W3:Y:S01]  /*1410*/  SYNCS.PHASECHK.TRANS64.TRYWAIT P1, [R3+URZ], R0 ;  /* 0x00000000030075a7 */ /* 0x0004e2000802017f */
[----:B------:R-:W-:Y:S05]  /*1420*/  @!P0 BRA `(.L_x_19) ;  /* 0x0000000000048947 */ /* 0x000fea0003800000 */
[----:B------:R-:W-:Y:S01]  /*1430*/  BPT.TRAP 0x1 ;  /* 0x000000040000795c */ /* 0x000fe20000300000 */
.L_x_19:
[----:B---3--:R-:W-:Y:S05]  /*1440*/  @P1 BRA `(.L_x_20) ;  /* 0x0000000000081947 */ /* 0x008fea0003800000 */
[----:B------:R-:W3:Y:S02]  /*1450*/  SYNCS.PHASECHK.TRANS64.TRYWAIT P1, [R3+URZ], R0 ;  /* 0x00000000030075a7 */ /* 0x000ee4000802017f */
[----:B---3--:R-:W-:Y:S05]  /*1460*/  @!P1 BRA `(.L_x_21) ;  /* 0x000000b000709947 */ /* 0x008fea0003800000 */
.L_x_20:
[----:B------:R-:W-:-:S04]  /*1470*/  UISETP.LT.AND UP0, UPT, UR40, 0x1, UPT ;  /* 0x000000012800788c */ /* 0x000fc8000bf01270 */
[----:B------:R-:W-:-:S06]  /*1480*/  USEL UR4, UR40, 0x1, UP0 ;  /* 0x0000000128047887 */ /* 0x000fcc0008000000 */
[----:B--23--:R-:W-:Y:S01]  /*1490*/  IMAD.U32 R0, RZ, RZ, UR4 ;  /* 0x00000004ff007e24 */ /* 0x00cfe2000f8e00ff */
[----:B------:R-:W-:Y:S05]  /*14a0*/  WARPSYNC.ALL ;  /* 0x0000000000007948 */ /* 0x000fea0003800000 */
[----:B------:R-:W-:-:S04]  /*14b0*/  IADD3 R0, -R0, UR40, RZ ;  /* 0x0000002800007c10 */ /* 0x000fc8000fffe1ff */
[----:B------:R-:W-:Y:S02]  /*14c0*/  ISETP.GE.AND P1, PT, R0, 0x1, PT ;  /* 0x000000010000780c */ /* 0x000fe40003f26270 */
[----:B------:R-:W-:Y:S01]  /*14d0*/  R2UR UR4, R6 ;  /* 0x00000000060472ca */ /* 0x000fe200000e0000 */
[----:B------:R-:W-:Y:S01]  /*14e0*/  WARPGROUP.ARRIVE ;  /* 0x00000000000079c5 */ /* 0x000fe20000000000 */
[----:B------:R-:W-:Y:S01]  /*14f0*/  UMOV UR9, 0x40000040 ;  /* 0x4000004000097882 */ /* 0x000fe20000000000 */
[----:B------:R-:W-:Y:S01]  /*1500*/  UMOV UR11, 0x40000040 ;  /* 0x40000040000b7882 */ /* 0x000fe20000000000 */
[----:B------:R-:W-:Y:S01]  /*1510*/  UMOV UR13, 0x40000040 ;  /* 0x40000040000d7882 */ /* 0x000fe20000000000 */
[----:B------:R-:W-:-:S08]  /*1520*/  UMOV UR15, UR11 ;  /* 0x0000000b000f7c82 */ /* 0x000fd00008000000 */
[----:B------:R-:W-:-:S04]  /*1530*/  UIADD3 UR4, UR4, 0x20100, URZ ;  /* 0x0002010004047890 */ /* 0x000fc8000fffe03f */
[----:B------:R-:W-:-:S04]  /*1540*/  USHF.R.U32.HI UR4, URZ, 0x4, UR4 ;  /* 0x000000043f047899 */ /* 0x000fc80008011604 */
[----:B------:R-:W-:Y:S02]  /*1550*/  ULOP3.LUT UR5, UR4, 0x3fff, URZ, 0xc0, !UPT ;  /* 0x00003fff04057892 */ /* 0x000fe4000f8ec03f */
[----:B------:R-:W-:Y:S02]  /*1560*/  ULOP3.LUT UR4, UR41, 0x10000, URZ, 0xfc, !UPT ;  /* 0x0001000029047892 */ /* 0x000fe4000f8efc3f */
[----:B------:R-:W-:Y:S02]  /*1570*/  ULOP3.LUT UR5, UR5, 0x10000, URZ, 0xfc, !UPT ;  /* 0x0001000005057892 */ /* 0x000fe4000f8efc3f */
[----:B------:R-:W-:Y:S02]  /*1580*/  ULEA UR8, UR39, UR4, 0xc ;  /* 0x0000000427087291 */ /* 0x000fe4000f8e603f */
[----:B------:R-:W-:Y:S02]  /*1590*/  ULEA UR6, UR39, UR5, 0xb ;  /* 0x0000000527067291 */ /* 0x000fe4000f8e583f */
[----:B------:R-:W-:-:S05]  /*15a0*/  UIADD3 UR12, UR8, 0x400, URZ ;  /* 0x00000400080c7890 */ /* 0x000fca000fffe03f */
[----:B------:R-:W-:Y:S02]  /*15b0*/  UMOV UR10, UR6 ;  /* 0x00000006000a7c82 */ /* 0x000fe40008000000 */
[----:B------:R-:W-:Y:S01]  /*15c0*/  HGMMA.64x128x8.F32.TF32 R88, gdesc[UR8], RZ, !UPT, gsb0 ;  /* 0x05e00000085879f0 */ /* 0x000fe2000c0028ff */
[----:B------:R-:W-:Y:S02]  /*15d0*/  UMOV UR14, UR10 ;  /* 0x0000000a000e7c82 */ /* 0x000fe40008000000 */
[----:B------:R-:W-:Y:S02]  /*15e0*/  WARPGROUP.DEPBAR.LE gsb0, 0x0 ;  /* 0x00008000000079c5 */ /* 0x000fe40000010000 */
[----:B------:R-:W-:-:S07]  /*15f0*/  WARPGROUP.ARRIVE ;  /* 0x00000000000079c5 */ /* 0x000fce0000000000 */
[----:B------:R-:W-:Y:S01]  /*1600*/  HGMMA.64x128x8.F32.TF32 R24, gdesc[UR12], RZ, !UPT, gsb0 ;  /* 0x05e000000c1879f0 */ /* 0x000fe2000c0028ff */
[----:B------:R-:W-:Y:S02]  /*1610*/  UIADD3 UR12, UR8, 0x2, URZ ;  /* 0x00000002080c7890 */ /* 0x000fe4000fffe03f */
[----:B------:R-:W-:Y:S01]  /*1620*/  UIADD3 UR14, UR6, 0x2, URZ ;  /* 0x00000002060e7890 */ /* 0x000fe2000fffe03f */
[----:B------:R-:W-:Y:S01]  /*1630*/  UMOV UR13, 0x40000040 ;  /* 0x40000040000d7882 */ /* 0x000fe20000000000 */
[----:B------:R-:W-:Y:S01]  /*1640*/  UMOV UR15, 0x40000040 ;  /* 0x40000040000f7882 */ /* 0x000fe20000000000 */
[----:B------:R-:W-:Y:S02]  /*1650*/  WARPGROUP.DEPBAR.LE gsb0, 0x0 ;  /* 0x00008000000079c5 */ /* 0x000fe40000010000 */
[----:B------:R-:W-:-:S06]  /*1660*/  WARPGROUP.ARRIVE ;  /* 0x00000000000079c5 */ /* 0x000fcc0000000000 */
[----:B------:R-:W-:Y:S01]  /*1670*/  HGMMA.64x128x8.F32.TF32 R88, gdesc[UR12], R88, gsb0 ;  /* 0x05e000000c5879f0 */ /* 0x000fe20008002858 */
[----:B------:R-:W-:Y:S01]  /*1680*/  UIADD3 UR12, UR8, 0x402, URZ ;  /* 0x00000402080c7890 */ /* 0x000fe2000fffe03f */
[----:B------:R-:W-:Y:S01]  /*1690*/  UMOV UR13, 0x40000040 ;  /* 0x40000040000d7882 */ /* 0x000fe20000000000 */
[----:B------:R-:W-:Y:S02]  /*16a0*/  WARPGROUP.DEPBAR.LE gsb0, 0x0 ;  /* 0x00008000000079c5 */ /* 0x000fe40000010000 */
[----:B------:R-:W-:-:S07]  /*16b0*/  WARPGROUP.ARRIVE ;  /* 0x00000000000079c5 */ /* 0x000fce0000000000 */
[----:B------:R-:W-:Y:S01]  /*16c0*/  HGMMA.64x128x8.F32.TF32 R24, gdesc[UR12], R24, gsb0 ;  /* 0x05e000000c1879f0 */ /* 0x000fe20008002818 */
        /* <DEDUP_REMOVED lines=71> */
[----:B------:R-:W-:Y:S03]  /*1b40*/  HGMMA.64x128x8.F32.TF32 R24, gdesc[UR12], R24, gsb0 ;  /* 0x05e000000c1879f0 */ /* 0x000fe60008002818 */
[----:B------:R-:W-:Y:S02]  /*1b50*/  WARPGROUP.DEPBAR.LE gsb0, 0x0 ;  /* 0x00008000000079c5 */ /* 0x000fe40000010000 */
[----:B------:R-:W-:Y:S05]  /*1b60*/  @!P1 BRA `(.L_x_22) ;  /* 0x0000000800349947 */ /* 0x000fea0003800000 */
[----:B------:R-:W-:Y:S02]  /*1b70*/  UIADD3 UR6, UR39, 0x1, URZ ;  /* 0x0000000127067890 */ /* 0x000fe4000fffe03f */
[----:B------:R-:W-:Y:S02]  /*1b80*/  IMAD.U32 R3, RZ, RZ, UR39 ;  /* 0x00000027ff037e24 */ /* 0x000fe4000f8e00ff */
[----:B------:R-:W-:-:S04]  /*1b90*/  UISETP.NE.AND UP0, UPT, UR6, 0x2, UPT ;  /* 0x000000020600788c */ /* 0x000fc8000bf05270 */
[----:B------:R-:W-:Y:S02]  /*1ba0*/  USEL UR7, URZ, 0x1, UP0 ;  /* 0x000000013f077887 */ /* 0x000fe40008000000 */
[----:B------:R-:W-:Y:S02]  /*1bb0*/  USEL UR6, UR6, URZ, UP0 ;  /* 0x0000003f06067287 */ /* 0x000fe40008000000 */
[----:B------:R-:W-:-:S06]  /*1bc0*/  ULOP3.LUT UR7, UR38, UR7, URZ, 0x3c, !UPT ;  /* 0x0000000726077292 */ /* 0x000fcc000f8e3c3f */
[----:B------:R-:W-:-:S07]  /*1bd0*/  IMAD.U32 R7, RZ, RZ, UR7 ;  /* 0x00000007ff077e24 */ /* 0x000fce000f8e00ff */
.L_x_29:
[----:B------:R-:W-:Y:S05]  /*1be0*/  @!P0 BRA `(.L_x_23) ;  /* 0x0000000000048947 */ /* 0x000fea0003800000 */
[----:B------:R-:W-:Y:S01]  /*1bf0*/  BPT.TRAP 0x1 ;  /* 0x000000040000795c */ /* 0x000fe20000300000 */
.L_x_23:
[----:B------:R-:W2:Y:S01]  /*1c00*/  S2UR UR8, SR_CgaCtaId ;  /* 0x00000000000879c3 */ /* 0x000ea20000008800 */
[----:B------:R-:W-:Y:S01]  /*1c10*/  UMOV UR7, 0x400 ;  /* 0x0000040000077882 */ /* 0x000fe20000000000 */
[----:B01----:R-:W-:Y:S01]  /*1c20*/  IMAD.U32 R5, RZ, RZ, UR6 ;  /* 0x00000006ff057e24 */ /* 0x003fe2000f8e00ff */
[----:B------:R-:W-:Y:S01]  /*1c30*/  SHF.L.U32 R4, R7, 0x1f, RZ ;  /* 0x0000001f07047819 */ /* 0x000fe200000006ff */
[----:B--2---:R-:W-:-:S06]  /*1c40*/  ULEA UR7, UR8, UR7, 0x18 ;  /* 0x0000000708077291 */ /* 0x004fcc000f8ec03f */
[----:B------:R-:W-:-:S04]  /*1c50*/  IMAD.U32 R6, RZ, RZ, UR7 ;  /* 0x00000007ff067e24 */ /* 0x000fc8000f8e00ff */
[----:B------:R-:W-:-:S04]  /*1c60*/  IMAD R5, R5, 0x8, R6 ;  /* 0x0000000805057824 */ /* 0x000fc800078e0206 */
[----:B------:R0:W1:Y:S01]  /*1c70*/  SYNCS.PHASECHK.TRANS64.TRYWAIT P1, [R5+URZ], R4 ;  /* 0x00000004050075a7 */ /* 0x000062000802017f */
[----:B------:R-:W-:Y:S05]  /*1c80*/  @!P0 BRA `(.L_x_24) ;  /* 0x0000000000048947 */ /* 0x000fea0003800000 */
[----:B------:R-:W-:Y:S01]  /*1c90*/  BPT.TRAP 0x1 ;  /* 0x000000040000795c */ /* 0x000fe20000300000 */
.L_x_24:
[----:B-1----:R-:W-:Y:S05]  /*1ca0*/  @P1 BRA `(.L_x_25) ;  /* 0x0000000000081947 */ /* 0x002fea0003800000 */
[----:B------:R-:W1:Y:S02]  /*1cb0*/  SYNCS.PHASECHK.TRANS64.TRYWAIT P1, [R5+URZ], R4 ;  /* 0x00000004050075a7 */ /* 0x000e64000802017f */
[----:B-1----:R-:W-:Y:S05]  /*1cc0*/  @!P1 BRA `(.L_x_26) ;  /* 0x000000a8006c9947 */ /* 0x002fea0003800000 */
.L_x_25:
[----:B------:R-:W-:Y:S01]  /*1cd0*/  ULEA UR10, UR6, UR4, 0xc ;  /* 0x00000004060a7291 */ /* 0x000fe2000f8e603f */
[----:B------:R-:W-:Y:S01]  /*1ce0*/  WARPGROUP.ARRIVE ;  /* 0x00000000000079c5 */ /* 0x000fe20000000000 */
[----:B------:R-:W-:Y:S01]  /*1cf0*/  ULEA UR8, UR6, UR5, 0xb ;  /* 0x0000000506087291 */ /* 0x000fe2000f8e583f */
[----:B------:R-:W-:Y:S01]  /*1d00*/  UMOV UR13, 0x40000040 ;  /* 0x40000040000d7882 */ /* 0x000fe20000000000 */
[----:B------:R-:W-:-:S03]  /*1d10*/  UMOV UR15, 0x40000040 ;  /* 0x40000040000f7882 */ /* 0x000fc60000000000 */
[----:B------:R-:W-:Y:S02]  /*1d20*/  UMOV UR12, UR10 ;  /* 0x0000000a000c7c82 */ /* 0x000fe40008000000 */
[----:B------:R-:W-:Y:S02]  /*1d30*/  UMOV UR14, UR8 ;  /* 0x00000008000e7c82 */ /* 0x000fe40008000000 */
        /* <DEDUP_REMOVED lines=92> */
[----:B------:R-:W-:Y:S01]  /*2300*/  BPT.TRAP 0x1 ;  /* 0x000000040000795c */ /* 0x000fe20000300000 */
.L_x_27:
[----:B------:R-:W-:-:S13]  /*2310*/  ISETP.NE.AND P1, PT, R156, RZ, PT ;  /* 0x000000ff9c00720c */ /* 0x000fda0003f25270 */
[----:B01----:R-:W-:-:S04]  /*2320*/  @P1 IMAD R4, R3, 0x8, R6 ;  /* 0x0000000803041824 */ /* 0x003fc800078e0206 */
[----:B------:R-:W-:-:S05]  /*2330*/  @P1 VIADD R5, R4, 0x10 ;  /* 0x0000001004051836 */ /* 0x000fca0000000000 */
[----:B------:R-:W-:-:S04]  /*2340*/  @P1 PRMT R5, R22, 0x654, R5 ;  /* 0x0000065416051816 */ /* 0x000fc80000000005 */
[----:B------:R0:W-:Y:S01]  /*2350*/  @P1 SYNCS.ARRIVE.TRANS64.RED.A1T0 RZ, [R5+URZ], RZ ;  /* 0x000000ff05ff19a7 */ /* 0x0001e2000810043f */
[----:B------:R-:W-:-:S13]  /*2360*/  ISETP.GT.U32.AND P1, PT, R19, 0x1, PT ;  /* 0x000000011300780c */ /* 0x000fda0003f24070 */
[----:B0-----:R-:W-:Y:S05]  /*2370*/  @P1 BRA `(.L_x_28) ;  /* 0x0000000000041947 */ /* 0x001fea0003800000 */
[----:B------:R-:W-:Y:S01]  /*2380*/  BPT.TRAP 0x1 ;  /* 0x000000040000795c */ /* 0x000fe20000300000 */
.L_x_28:
[----:B------:R-:W-:Y:S01]  /*2390*/  UIADD3 UR6, UR6, 0x1, URZ ;  /* 0x0000000106067890 */ /* 0x000fe2000fffe03f */
[C---:B------:R-:W-:Y:S01]  /*23a0*/  ISETP.GT.AND P2, PT, R0.reuse, 0x1, PT ;  /* 0x000000010000780c */ /* 0x040fe20003f44270 */
[----:B------:R-:W-:Y:S02]  /*23b0*/  VIADD R3, R3, 0x1 ;  /* 0x0000000103037836 */ /* 0x000fe40000000000 */
[----:B------:R-:W-:Y:S01]  /*23c0*/  UISETP.NE.AND UP0, UPT, UR6, 0x2, UPT ;  /* 0x000000020600788c */ /* 0x000fe2000bf05270 */
[----:B------:R-:W-:Y:S02]  /*23d0*/  VIADD R0, R0, 0xffffffff ;  /* 0xffffffff00007836 */ /* 0x000fe40000000000 */
[C---:B------:R-:W-:Y:S01]  /*23e0*/  ISETP.NE.AND P1, PT, R3.reuse, 0x2, PT ;  /* 0x000000020300780c */ /* 0x040fe20003f25270 */
[----:B------:R-:W-:Y:S02]  /*23f0*/  USEL UR7, URZ, 0x1, UP0 ;  /* 0x000000013f077887 */ /* 0x000fe40008000000 */
[----:B------:R-:W-:Y:S01]  /*2400*/  USEL UR6, UR6, URZ, UP0 ;  /* 0x0000003f06067287 */ /* 0x000fe20008000000 */
[----:B------:R-:W-:-:S03]  /*2410*/  SEL R3, R3, RZ, P1 ;  /* 0x000000ff03037207 */ /* 0x000fc60000800000 */
[----:B------:R-:W-:Y:S01]  /*2420*/  LOP3.LUT R7, R7, UR7, RZ, 0x3c, !PT ;  /* 0x0000000707077c12 */ /* 0x000fe2000f8e3cff */
[----:B------:R-:W-:Y:S07]  /*2430*/  @P2 BRA `(.L_x_29) ;  /* 0xfffffff400e82947 */ /* 0x000fee000383ffff */
.L_x_22:
[----:B------:R-:W2:Y:S02]  /*2440*/  LDC R0, c[0x0][0x28c] ;  /* 0x0000a300ff007b82 */ /* 0x000ea40000000800 */
[----:B--2---:R-:W-:-:S13]  /*2450*/  ISETP.GE.AND P1, PT, R0, 0x1, PT ;  /* 0x000000010000780c */ /* 0x004fda0003f26270 */
[----:B------:R-:W-:Y:S05]  /*2460*/  @!P1 BRA `(.L_x_30) ;  /* 0x0000000000409947 */ /* 0x000fea0003800000 */
[----:B------:R-:W-:Y:S05]  /*2470*/  @!P0 BRA `(.L_x_31) ;  /* 0x0000000000048947 */ /* 0x000fea0003800000 */
[----:B------:R-:W-:Y:S01]  /*2480*/  BPT.TRAP 0x1 ;  /* 0x000000040000795c */ /* 0x000fe20000300000 */
.L_x_31:
[----:B------:R-:W-:Y:S01]  /*2490*/  ISETP.NE.AND P0, PT, R156, RZ, PT ;  /* 0x000000ff9c00720c */ /* 0x000fe20003f05270 */
[----:B------:R-:W-:-:S12]  /*24a0*/  UISETP.LT.AND UP1, UPT, UR40, 0x1, UPT ;  /* 0x000000012800788c */ /* 0x000fd8000bf21270 */
[----:B------:R-:W-:-:S05]  /*24b0*/  VOTEU.ANY UP0, P0 ;  /* 0x00000000003f7886 */ /* 0x000fca0000000100 */
[----:B------:R-:W-:-:S04]  /*24c0*/  @UP0 USEL UR4, UR40, 0x1, UP1 ;  /* 0x0000000128040887 */ /* 0x000fc80008800000 */
[----:B------:R-:W-:-:S06]  /*24d0*/  @UP0 UIADD3 UR4, UR39, UR40, -UR4 ;  /* 0x0000002827040290 */ /* 0x000fcc000fffe804 */
[----:B------:R-:W-:-:S04]  /*24e0*/  IMAD.U32 R0, RZ, RZ, UR4 ;  /* 0x00000004ff007e24 */ /* 0x000fc8000f8e00ff */
[----:B------:R-:W-:-:S05]  /*24f0*/  @P0 IMAD.SHL.U32 R0, R0, 0x8, RZ ;  /* 0x0000000800000824 */ /* 0x000fca00078e00ff */
[----:B------:R-:W-:-:S04]  /*2500*/  @P0 LOP3.LUT R0, R0, 0x8, RZ, 0xc0, !PT ;  /* 0x0000000800000812 */ /* 0x000fc800078ec0ff */
[----:B------:R-:W-:-:S04]  /*2510*/  @P0 IADD3 R3, R6, 0x10, R0 ;  /* 0x0000001006030810 */ /* 0x000fc80007ffe000 */
[----:B------:R-:W-:-:S04]  /*2520*/  @P0 PRMT R3, R22, 0x654, R3 ;  /* 0x0000065416030816 */ /* 0x000fc80000000003 */
[----:B------:R2:W-:Y:S01]  /*2530*/  @P0 SYNCS.ARRIVE.TRANS64.RED.A1T0 RZ, [R3+URZ], RZ ;  /* 0x000000ff03ff09a7 */ /* 0x0005e2000810043f */
[----:B------:R-:W-:-:S13]  /*2540*/  ISETP.GT.U32.AND P0, PT, R19, 0x1, PT ;  /* 0x000000011300780c */ /* 0x000fda0003f04070 */
[----:B--2---:R-:W-:Y:S05]  /*2550*/  @P0 BRA `(.L_x_30) ;  /* 0x0000000000040947 */ /* 0x004fea0003800000 */
[----:B------:R-:W-:Y:S01]  /*2560*/  BPT.TRAP 0x1 ;  /* 0x000000040000795c */ /* 0x000fe20000300000 */
.L_x_30:
[----:B------:R-:W2:Y:S01]  /*2570*/  LDC R6, c[0x0][0x288] ;  /* 0x0000a200ff067b82 */ /* 0x000ea20000000800 */
[--C-:B------:R-:W-:Y:S01]  /*2580*/  SHF.R.U32.HI R0, RZ, 0x2, R18.reuse ;  /* 0x00000002ff007819 */ /* 0x100fe20000011612 */
[----:B------:R-:W-:Y:S01]  /*2590*/  UIADD3 UR39, UR40, UR39, URZ ;  /* 0x0000002728277290 */ /* 0x000fe2000fffe03f */
[----:B01----:R-:W-:Y:S01]  /*25a0*/  SHF.R.U32.HI R5, RZ, 0x7, R18 ;  /* 0x00000007ff057819 */ /* 0x003fe20000011612 */
[----:B------:R-:W-:Y:S01]  /*25b0*/  IMAD.SHL.U32 R11, R153, 0x80, RZ ;  /* 0x00000080990b7824 */ /* 0x000fe200078e00ff */
[----:B------:R-:W-:Y:S01]  /*25c0*/  LOP3.LUT R3, R0, 0x7, RZ, 0xc0, !PT ;  /* 0x0000000700037812 */ /* 0x000fe200078ec0ff */
[----:B------:R-:W-:Y:S01]  /*25d0*/  USHF.R.U32.HI UR4, URZ, 0x1, UR39 ;  /* 0x000000013f047899 */ /* 0x000fe20008011627 */
[----:B------:R-:W-:Y:S01]  /*25e0*/  LOP3.LUT R4, R18, 0x60, RZ, 0xc0, !PT ;  /* 0x0000006012047812 */ /* 0x000fe200078ec0ff */
[----:B------:R-:W-:Y:S01]  /*25f0*/  ULDC UR8, c[0x0][0x284] ;  /* 0x0000a10000087ab9 */ /* 0x000fe20000000800 */
[----:B------:R-:W-:Y:S01]  /*2600*/  LOP3.LUT R0, R5, 0x1, RZ, 0xc0, !PT ;  /* 0x0000000105007812 */ /* 0x000fe200078ec0ff */
[----:B------:R-:W-:Y:S01]  /*2610*/  ULOP3.LUT UR4, UR4, 0x1, URZ, 0xc0, !UPT ;  /* 0x0000000104047892 */ /* 0x000fe2000f8ec03f */
[----:B------:R-:W-:Y:S01]  /*2620*/  SHF.R.U32.HI R8, RZ, 0x1, R4 ;  /* 0x00000001ff087819 */ /* 0x000fe20000011604 */
[----:B------:R-:W-:Y:S01]  /*2630*/  UISETP.GT.U32.AND UP1, UPT, UR39, 0x1, UPT ;  /* 0x000000012700788c */ /* 0x000fe2000bf24070 */
[----:B------:R-:W-:Y:S01]  /*2640*/  SHF.R.S32.HI R15, RZ, 0x1f, R23 ;  /* 0x0000001fff0f7819 */ /* 0x000fe20000011417 */
[----:B------:R-:W-:Y:S01]  /*2650*/  IMAD.SHL.U32 R4, R0, 0x40, RZ ;  /* 0x0000004000047824 */ /* 0x000fe200078e00ff */
[----:B------:R-:W-:Y:S01]  /*2660*/  IADD3 R5, RZ, -R8, -R3 ;  /* 0x80000008ff057210 */ /* 0x000fe20007ffe803 */
[----:B------:R-:W-:Y:S01]  /*2670*/  UISETP.NE.U32.AND UP0, UPT, UR4, 0x1, UPT ;  /* 0x000000010400788c */ /* 0x000fe2000bf05070 */
[----:B------:R-:W-:-:S02]  /*2680*/  ULDC.64 UR6, c[0x0][0x5d0] ;  /* 0x0001740000067ab9 */ /* 0x000fc40000000a00 */
[----:B------:R-:W-:Y:S01]  /*2690*/  LOP3.LUT R165, R4, 0x40, R3, 0xe2, !PT ;  /* 0x0000004004a57812 */ /* 0x000fe200078ee203 */
[----:B------:R-:W-:Y:S01]  /*26a0*/  IMAD R157, R0, -0x40, R5 ;  /* 0xffffffc0009d7824 */ /* 0x000fe200078e0205 */
[----:B------:R-:W-:Y:S01]  /*26b0*/  LOP3.LUT R3, R18, 0x3, RZ, 0xc0, !PT ;  /* 0x0000000312037812 */ /* 0x000fe200078ec0ff */
[----:B------:R-:W-:Y:S01]  /*26c0*/  IMAD.SHL.U32 R0, R152, 0x100, RZ ;  /* 0x0000010098007824 */ /* 0x000fe200078e00ff */
[----:B------:R-:W-:Y:S01]  /*26d0*/  UISETP.LT.U32.AND UP1, UPT, UR40, 0x2, UP1 ;  /* 0x000000022800788c */ /* 0x000fe20008f21070 */
[----:B--2---:R-:W-:Y:S01]  /*26e0*/  ISETP.GE.AND P0, PT, R11, R6, PT ;  /* 0x000000060b00720c */ /* 0x004fe20003f06270 */
[----:B------:R-:W-:Y:S01]  /*26f0*/  UISETP.GT.U32.AND UP0, UPT, UR40, 0x1, !UP0 ;  /* 0x000000012800788c */ /* 0x000fe2000c704070 */
[----:B------:R-:W-:Y:S01]  /*2700*/  IMAD R10, R3, -0x2, R6 ;  /* 0xfffffffe030a7824 */ /* 0x000fe200078e0206 */
[----:B------:R-:W-:Y:S01]  /*2710*/  USEL UR5, URZ, 0x1, !UP1 ;  /* 0x000000013f057887 */ /* 0x000fe2000c800000 */
[----:B------:R-:W-:Y:S01]  /*2720*/  IMAD.SHL.U32 R6, R18, 0x2, RZ ;  /* 0x0000000212067824 */ /* 0x000fe200078e00ff */
[----:B------:R-:W-:Y:S01]  /*2730*/  ISETP.GE.OR P0, PT, R0, UR8, P0 ;  /* 0x0000000800007c0c */ /* 0x000fe20008706670 */
[----:B------:R-:W-:Y:S01]  /*2740*/  IMAD R4, R15, UR6, RZ ;  /* 0x000000060f047c24 */ /* 0x000fe2000f8e02ff */
[----:B------:R-:W-:Y:S01]  /*2750*/  USEL UR4, URZ, 0x1, !UP0 ;  /* 0x000000013f047887 */ /* 0x000fe2000c000000 */
[----:B------:R-:W-:Y:S01]  /*2760*/  IMAD.WIDE R152, R152, 0x100, RZ ;  /* 0x0000010098987825 */ /* 0x000fe200078e02ff */
[----:B------:R-:W-:Y:S01]  /*2770*/  LOP3.LUT R6, R11, 0x6, R6, 0xf8, !PT ;  /* 0x000000060b067812 */ /* 0x000fe200078ef806 */
[----:B------:R-:W-:Y:S01]  /*2780*/  ULOP3.LUT UR39, UR39, 0x1, URZ, 0xc0, !UPT ;  /* 0x0000000127277892 */ /* 0x000fe2000f8ec03f */
[----:B------:R-:W-:Y:S01]  /*2790*/  IADD3 R157, -R0, UR8, R157 ;  /* 0x00000008009d7c10 */ /* 0x000fe2000fffe19d */
[----:B------:R-:W-:Y:S01]  /*27a0*/  IMAD R9, R23, UR7, R4 ;  /* 0x0000000717097c24 */ /* 0x000fe2000f8e0204 */
[----:B------:R-:W-:Y:S01]  /*27b0*/  SHF.R.S32.HI R7, RZ, 0x1f, R6 ;  /* 0x0000001fff077819 */ /* 0x000fe20000011406 */
[----:B------:R-:W-:Y:S01]  /*27c0*/  ULOP3.LUT UR38, UR4, UR38, UR5, 0x96, !UPT ;  /* 0x0000002604267292 */ /* 0x000fe2000f8e9605 */
[----:B------:R-:W-:Y:S01]  /*27d0*/  LOP3.LUT R165, R152, R165, R8, 0xfe, !PT ;  /* 0x000000a598a57212 */ /* 0x000fe200078efe08 */
[----:B------:R-:W-:-:S02]  /*27e0*/  IMAD.IADD R0, R10, 0x1, -R11 ;  /* 0x000000010a007824 */ /* 0x000fc400078e0a0b */
[----:B------:R-:W-:-:S04]  /*27f0*/  IMAD.WIDE.U32 R4, R23, UR6, R6 ;  /* 0x0000000617047c25 */ /* 0x000fc8000f8e0006 */
[----:B------:R-:W-:Y:S02]  /*2800*/  IMAD.IADD R9, R5, 0x1, R9 ;  /* 0x0000000105097824 */ /* 0x000fe400078e0209 */
[----:B------:R-:W-:Y:S02]  /*2810*/  IMAD.MOV.U32 R3, RZ, RZ, -0x1 ;  /* 0xffffffffff037424 */ /* 0x000fe400078e00ff */
[----:B------:R-:W-:Y:S01]  /*2820*/  IMAD.MOV.U32 R8, RZ, RZ, R4 ;  /* 0x000000ffff087224 */ /* 0x000fe200078e0004 */
[----:B------:R-:W-:Y:S06]  /*2830*/  @P0 BRA `(.L_x_32) ;  /* 0x00000080007c0947 */ /* 0x000fec0003800000 */
[----:B------:R-:W0:Y:S01]  /*2840*/  LDC.64 R4, c[0x0][0x5c8] ;  /* 0x00017200ff047b82 */ /* 0x000e220000000a00 */
[----:B-----5:R-:W-:Y:S01]  /*2850*/  FSETP.NEU.AND P0, PT, R155, RZ, PT ;  /* 0x000000ff9b00720b */ /* 0x020fe20003f0d000 */
[----:B------:R-:W-:Y:S01]  /*2860*/  BSSY B0, `(.L_x_32) ;  /* 0x000081c000007945 */ /* 0x000fe20003800000 */
[----:B------:R-:W-:-:S04]  /*2870*/  ISETP.GT.AND P1, PT, R157, RZ, PT ;  /* 0x000000ff9d00720c */ /* 0x000fc80003f24270 */
[----:B------:R-:W-:Y:S01]  /*2880*/  ISETP.GT.AND P2, PT, R0, RZ, P1 ;  /* 0x000000ff0000720c */ /* 0x000fe20000f44270 */
[-C--:B0-----:R-:W-:Y:S02]  /*2890*/  IMAD R10, R153, R4.reuse, RZ ;  /* 0x00000004990a7224 */ /* 0x081fe400078e02ff */
[----:B------:R-:W-:-:S04]  /*28a0*/  IMAD.WIDE.U32 R168, R165, R4, R8 ;  /* 0x00000004a5a87225 */ /* 0x000fc800078e0008 */
[----:B------:R-:W-:-:S04]  /*28b0*/  IMAD R9, R165, R5, R10 ;  /* 0x00000005a5097224 */ /* 0x000fc800078e020a */
[----:B------:R-:W-:Y:S01]  /*28c0*/  IMAD.IADD R175, R169, 0x1, R9 ;  /* 0x00000001a9af7824 */ /* 0x000fe200078e0209 */
[----:B------:R-:W-:Y:S06]  /*28d0*/  @!P0 BRA `(.L_x_33) ;  /* 0x0000005c001c8947 */ /* 0x000fec0003800000 */
[----:B------:R-:W0:Y:S01]  /*28e0*/  LDC.64 R10, c[0x0][0x5b8] ;  /* 0x00016e00ff0a7b82 */ /* 0x000e220000000a00 */
[----:B------:R-:W-:-:S07]  /*28f0*/  ULDC.64 UR4, c[0x0][0x5c0] ;  /* 0x0001700000047ab9 */ /* 0x000fce0000000a00 */
[----:B------:R-:W1:Y:S08]  /*2900*/  LDC.64 R12, c[0x0][0x5b0] ;  /* 0x00016c00ff0c7b82 */ /* 0x000e700000000a00 */
[----:B------:R-:W2:Y:S01]  /*2910*/  LDC.64 R8, c[0x0][0x5a8] ;  /* 0x00016a00ff087b82 */ /* 0x000ea20000000a00 */
[----:B0-----:R-:W-:-:S04]  /*2920*/  IMAD R14, R15, R10, RZ ;  /* 0x0000000a0f0e7224 */ /* 0x001fc800078e02ff */
[C---:B------:R-:W-:Y:S02]  /*2930*/  IMAD R11, R23.reuse, R11, R14 ;  /* 0x0000000b170b7224 */ /* 0x040fe400078e020e */
[----:B------:R-:W-:-:S04]  /*2940*/  IMAD.WIDE.U32 R14, R23, R10, R6 ;  /* 0x0000000a170e7225 */ /* 0x000fc800078e0006 */
[----:B-1----:R-:W-:Y:S02]  /*2950*/  IMAD R20, R153, R12, RZ ;  /* 0x0000000c99147224 */ /* 0x002fe400078e02ff */
[----:B------:R-:W-:Y:S02]  /*2960*/  IMAD.IADD R21, R15, 0x1, R11 ;  /* 0x000000010f157824 */ /* 0x000fe400078e020b */
[----:B------:R-:W-:Y:S02]  /*2970*/  IMAD R173, R165, R13, R20 ;  /* 0x0000000da5ad7224 */ /* 0x000fe400078e0214 */
[----:B------:R-:W-:-:S04]  /*2980*/  IMAD.MOV.U32 R20, RZ, RZ, R14 ;  /* 0x000000ffff147224 */ /* 0x000fc800078e000e */
[----:B------:R-:W-:-:S04]  /*2990*/  IMAD.WIDE.U32 R158, R165, R12, R20 ;  /* 0x0000000ca59e7225 */ /* 0x000fc800078e0014 */
[----:B------:R-:W-:Y:S01]  /*29a0*/  IMAD.IADD R159, R159, 0x1, R173 ;  /* 0x000000019f9f7824 */ /* 0x000fe200078e02ad */
[----:B--2---:R-:W-:-:S04]  /*29b0*/  LEA R160, P0, R158, R8, 0x2 ;  /* 0x000000089ea07211 */ /* 0x004fc800078010ff */
[----:B------:R-:W-:-:S05]  /*29c0*/  LEA.HI.X R161, R158, R9, R159, 0x2, P0 ;  /* 0x000000099ea17211 */ /* 0x000fca00000f149f */
[----:B------:R0:W2:Y:S01]  /*29d0*/  @P2 LDG.E.LTC128B R169, desc[UR36][R160.64] ;  /* 0x00000024a0a92981 */ /* 0x0000a2000c1e1920 */
[----:B------:R-:W-:Y:S01]  /*29e0*/  LEA R158, P0, R168, UR4, 0x2 ;  /* 0x00000004a89e7c11 */ /* 0x000fe2000f8010ff */
[----:B------:R-:W-:Y:S01]  /*29f0*/  IMAD.WIDE.U32 R162, R165, R12, R6 ;  /* 0x0000000ca5a27225 */ /* 0x000fe200078e0006 */
[----:B------:R-:W-:Y:S01]  /*2a00*/  ISETP.GT.AND P3, PT, R0, 0x1, P1 ;  /* 0x000000010000780c */ /* 0x000fe20000f64270 */
[----:B------:R-:W-:Y:S01]  /*2a10*/  BSSY B1, `(.L_x_34) ;  /* 0x0000011000017945 */ /* 0x000fe20003800000 */
[----:B------:R-:W-:Y:S01]  /*2a20*/  LEA.HI.X R159, R168, UR5, R175, 0x2, P0 ;  /* 0x00000005a89f7c11 */ /* 0x000fe200080f14af */
[----:B------:R-:W-:Y:S01]  /*2a30*/  IMAD.IADD R163, R173, 0x1, R163 ;  /* 0x00000001ada37824 */ /* 0x000fe200078e02a3 */
[C---:B0-----:R-:W-:Y:S01]  /*2a40*/  SHF.L.U64.HI R161, R12.reuse, 0x3, R13 ;  /* 0x000000030ca17819 */ /* 0x041fe2000001020d */
[----:B------:R-:W-:Y:S01]  /*2a50*/  IMAD.SHL.U32 R160, R12, 0x8, RZ ;  /* 0x000000080ca07824 */ /* 0x000fe200078e00ff */
[----:B--2---:R-:W-:-:S05]  /*2a60*/  LOP3.LUT R166, R169, 0xffffe000, RZ, 0xc0, !PT ;  /* 0xffffe000a9a67812 */ /* 0x004fca00078ec0ff */
[----:B------:R-:W-:Y:S01]  /*2a70*/  FMUL R171, R166, R155 ;  /* 0x0000009ba6ab7220 */ /* 0x000fe20000400000 */
[----:B------:R-:W-:-:S04]  /*2a80*/  IMAD.WIDE.U32 R166, R23, R10, R162 ;  /* 0x0000000a17a67225 */ /* 0x000fc800078e00a2 */
[----:B------:R-:W-:Y:S01]  /*2a90*/  FFMA R171, R88, R154, R171 ;  /* 0x0000009a58ab7223 */ /* 0x000fe200000000ab */
[----:B------:R-:W-:Y:S01]  /*2aa0*/  IMAD.IADD R88, R11, 0x1, R167 ;  /* 0x000000010b587824 */ /* 0x000fe200078e02a7 */
[----:B------:R-:W-:-:S03]  /*2ab0*/  LEA R162, P0, R166, R8, 0x2 ;  /* 0x00000008a6a27211 */ /* 0x000fc600078010ff */
[----:B------:R-:W-:Y:S02]  /*2ac0*/  F2FP.TF32.F32.PACK_B R171, R171 ;  /* 0x000000abffab723e */ /* 0x000fe400024050ff */
[----:B------:R-:W-:Y:S01]  /*2ad0*/  LEA.HI.X R163, R166, R9, R88, 0x2, P0 ;  /* 0x00000009a6a37211 */ /* 0x000fe200000f1458 */
[----:B------:R-:W-:Y:S02]  /*2ae0*/  IMAD.WIDE.U32 R166, R165, R12, R160 ;  /* 0x0000000ca5a67225 */ /* 0x000fe400078e00a0 */
[----:B------:R0:W-:Y:S01]  /*2af0*/  @P2 STG.E desc[UR36][R158.64], R171 ;  /* 0x000000ab9e002986 */ /* 0x0001e2000c101924 */
[----:B------:R-:W-:Y:S05]  /*2b00*/  @!P3 BRA `(.L_x_35) ;  /* 0x000000000004b947 */ /* 0x000fea0003800000 */
[----:B------:R1:W5:Y:S02]  /*2b10*/  LDG.E.LTC128B R169, desc[UR36][R162.64+0x4] ;  /* 0x00000424a2a97981 */ /* 0x000364000c1e1920 */
.L_x_35:
[----:B------:R-:W-:Y:S05]  /*2b20*/  BSYNC B1 ;  /* 0x0000000000017941 */ /* 0x000fea0003800000 */
.L_x_34:
[----:B-----5:R-:W-:Y:S01]  /*2b30*/  LOP3.LUT R88, R169, 0xffffe000, RZ, 0xc0, !PT ;  /* 0xffffe000a9587812 */ /* 0x020fe200078ec0ff */
[----:B0-----:R-:W-:Y:S01]  /*2b40*/  IMAD.IADD R171, R173, 0x1, R167 ;  /* 0x00000001adab7824 */ /* 0x001fe200078e02a7 */
[----:B------:R-:W-:Y:S02]  /*2b50*/  ISETP.GT.AND P0, PT, R157, 0x8, PT ;  /* 0x000000089d00780c */ /* 0x000fe40003f04270 */
[----:B------:R-:W-:Y:S01]  /*2b60*/  IADD3 R167, P4, R14, R166, RZ ;  /* 0x000000a60ea77210 */ /* 0x000fe20007f9e0ff */
[----:B------:R-:W-:Y:S01]  /*2b70*/  FMUL R88, R88, R155 ;  /* 0x0000009b58587220 */ /* 0x000fe20000400000 */
[----:B------:R-:W-:-:S03]  /*2b80*/  ISETP.GT.AND P2, PT, R0, RZ, P0 ;  /* 0x000000ff0000720c */ /* 0x000fc60000744270 */
[----:B------:R-:W-:Y:S02]  /*2b90*/  IMAD.X R168, R171, 0x1, R21, P4 ;  /* 0x00000001aba87824 */ /* 0x000fe400020e0615 */
[----:B------:R-:W-:Y:S01]  /*2ba0*/  FFMA R175, R89, R154, R88 ;  /* 0x0000009a59af7223 */ /* 0x000fe20000000058 */
[----:B------:R-:W-:-:S04]  /*2bb0*/  LEA R172, P4, R167, R8, 0x2 ;  /* 0x00000008a7ac7211 */ /* 0x000fc800078810ff */
[----:B------:R-:W-:Y:S01]  /*2bc0*/  LEA.HI.X R173, R167, R9, R168, 0x2, P4 ;  /* 0x00000009a7ad7211 */ /* 0x000fe200020f14a8 */
[----:B------:R-:W-:Y:S01]  /*2bd0*/  IMAD.MOV.U32 R168, RZ, RZ, R169 ;  /* 0x000000ffffa87224 */ /* 0x000fe200078e00a9 */
[----:B------:R-:W-:-:S05]  /*2be0*/  F2FP.TF32.F32.PACK_B R175, R175 ;  /* 0x000000afffaf723e */ /* 0x000fca00024050ff */
[----:B------:R0:W-:Y:S04]  /*2bf0*/  @P3 STG.E desc[UR36][R158.64+0x4], R175 ;  /* 0x000004af9e003986 */ /* 0x0001e8000c101924 */
[----:B------:R-:W2:Y:S01]  /*2c00*/  @P2 LDG.E.LTC128B R168, desc[UR36][R172.64] ;  /* 0x00000024aca82981 */ /* 0x000ea2000c1e1920 */
[----:B------:R-:W-:Y:S01]  /*2c10*/  IADD3 R166, P3, R6, R166, RZ ;  /* 0x000000a606a67210 */ /* 0x000fe20007f7e0ff */
[----:B------:R-:W-:Y:S01]  /*2c20*/  IMAD.SHL.U32 R169, R4, 0x20, RZ ;  /* 0x0000002004a97824 */ /* 0x000fe200078e00ff */
[----:B------:R-:W-:Y:S03]  /*2c30*/  BSSY B1, `(.L_x_36) ;  /* 0x0000011000017945 */ /* 0x000fe60003800000 */
[----:B------:R-:W-:Y:S01]  /*2c40*/  IMAD.X R167, R7, 0x1, R171, P3 ;  /* 0x0000000107a77824 */ /* 0x000fe200018e06ab */
[----:B------:R-:W-:Y:S01]  /*2c50*/  IADD3 R170, P3, R169, R158, RZ ;  /* 0x0000009ea9aa7210 */ /* 0x000fe20007f7e0ff */
[----:B------:R-:W-:-:S04]  /*2c60*/  IMAD.WIDE.U32 R166, R23, R10, R166 ;  /* 0x0000000a17a67225 */ /* 0x000fc800078e00a6 */
[----:B------:R-:W-:Y:S01]  /*2c70*/  IMAD.IADD R171, R11, 0x1, R167 ;  /* 0x000000010bab7824 */ /* 0x000fe200078e02a7 */
[----:B------:R-:W-:Y:S02]  /*2c80*/  SHF.L.U64.HI R167, R4, 0x5, R5 ;  /* 0x0000000504a77819 */ /* 0x000fe40000010205 */
[----:B--2---:R-:W-:-:S05]  /*2c90*/  LOP3.LUT R88, R168, 0xffffe000, RZ, 0xc0, !PT ;  /* 0xffffe000a8587812 */ /* 0x004fca00078ec0ff */
[----:B------:R-:W-:Y:S01]  /*2ca0*/  FMUL R89, R88, R155 ;  /* 0x0000009b58597220 */ /* 0x000fe20000400000 */
[----:B------:R-:W-:-:S03]  /*2cb0*/  LEA R88, P4, R166, R8, 0x2 ;  /* 0x00000008a6587211 */ /* 0x000fc600078810ff */
[----:B------:R-:W-:Y:S01]  /*2cc0*/  FFMA R173, R90, R154, R89 ;  /* 0x0000009a5aad7223 */ /* 0x000fe20000000059 */
[----:B------:R-:W-:Y:S01]  /*2cd0*/  LEA.HI.X R89, R166, R9, R171, 0x2, P4 ;  /* 0x00000009a6597211 */ /* 0x000fe200020f14ab */
[----:B------:R-:W-:Y:S01]  /*2ce0*/  IMAD.X R171, R167, 0x1, R159, P3 ;  /* 0x00000001a7ab7824 */ /* 0x000fe200018e069f */
[----:B------:R-:W-:Y:S02]  /*2cf0*/  ISETP.GT.AND P4, PT, R0, 0x1, P0 ;  /* 0x000000010000780c */ /* 0x000fe40000784270 */
[----:B------:R-:W-:-:S05]  /*2d00*/  F2FP.TF32.F32.PACK_B R173, R173 ;  /* 0x000000adffad723e */ /* 0x000fca00024050ff */
[----:B------:R0:W-:Y:S06]  /*2d10*/  @P2 STG.E desc[UR36][R170.64], R173 ;  /* 0x000000adaa002986 */ /* 0x0001ec000c101924 */
[----:B------:R-:W-:Y:S05]  /*2d20*/  @!P4 BRA `(.L_x_37) ;  /* 0x000000000004c947 */ /* 0x000fea0003800000 */
[----:B------:R2:W5:Y:S02]  /*2d30*/  LDG.E.LTC128B R168, desc[UR36][R88.64+0x4] ;  /* 0x0000042458a87981 */ /* 0x000564000c1e1920 */
.L_x_37:
[----:B------:R-:W-:Y:S05]  /*2d40*/  BSYNC B1 ;  /* 0x0000000000017941 */ /* 0x000fea0003800000 */
.L_x_36:
[----:B-----5:R-:W-:Y:S01]  /*2d50*/  LOP3.LUT R90, R168, 0xffffe000, RZ, 0xc0, !PT ;  /* 0xffffe000a85a7812 */ /* 0x020fe200078ec0ff */
[----:B------:R-:W-:Y:S01]  /*2d60*/  BSSY B1, `(.L_x_38) ;  /* 0x000000a000017945 */ /* 0x000fe20003800000 */
[----:B------:R-:W-:-:S03]  /*2d70*/  ISETP.GT.AND P2, PT, R0, 0x8, P1 ;  /* 0x000000080000780c */ /* 0x000fc60000f44270 */
[----:B------:R-:W-:-:S04]  /*2d80*/  FMUL R90, R90, R155 ;  /* 0x0000009b5a5a7220 */ /* 0x000fc80000400000 */
[----:B0-----:R-:W-:Y:S01]  /*2d90*/  FFMA R173, R91, R154, R90 ;  /* 0x0000009a5bad7223 */ /* 0x001fe2000000005a */
[----:B------:R-:W-:Y:S02]  /*2da0*/  @P4 IMAD.MOV.U32 R90, RZ, RZ, R170 ;  /* 0x000000ffff5a4224 */ /* 0x000fe400078e00aa */
[----:B------:R-:W-:Y:S02]  /*2db0*/  @P4 IMAD.MOV.U32 R91, RZ, RZ, R171 ;  /* 0x000000ffff5b4224 */ /* 0x000fe400078e00ab */
[----:B------:R-:W-:-:S05]  /*2dc0*/  F2FP.TF32.F32.PACK_B R173, R173 ;  /* 0x000000adffad723e */ /* 0x000fca00024050ff */
[----:B------:R0:W-:Y:S01]  /*2dd0*/  @P4 STG.E desc[UR36][R90.64+0x4], R173 ;  /* 0x000004ad5a004986 */ /* 0x0001e2000c101924 */
[----:B------:R-:W-:Y:S05]  /*2de0*/  @!P2 BRA `(.L_x_39) ;  /* 0x000000000004a947 */ /* 0x000fea0003800000 */
[----:B------:R3:W5:Y:S02]  /*2df0*/  LDG.E.LTC128B R168, desc[UR36][R162.64+0x20] ;  /* 0x00002024a2a87981 */ /* 0x000764000c1e1920 */
.L_x_39:
[----:B------:R-:W-:Y:S05]  /*2e00*/  BSYNC B1 ;  /* 0x0000000000017941 */ /* 0x000fea0003800000 */
.L_x_38:
[----:B0----5:R-:W-:Y:S01]  /*2e10*/  LOP3.LUT R90, R168, 0xffffe000, RZ, 0xc0, !PT ;  /* 0xffffe000a85a7812 */ /* 0x021fe200078ec0ff */
[----:B------:R-:W-:Y:S01]  /*2e20*/  BSSY B1, `(.L_x_40) ;  /* 0x000000a000017945 */ /* 0x000fe20003800000 */
[----:B------:R-:W-:-:S03]  /*2e30*/  ISETP.GT.AND P3, PT, R0, 0x9, P1 ;  /* 0x000000090000780c */ /* 0x000fc60000f64270 */
[----:B------:R-:W-:Y:S01]  /*2e40*/  FMUL R91, R90, R155 ;  /* 0x0000009b5a5b7220 */ /* 0x000fe20000400000 */
[----:B------:R-:W-:-:S03]  /*2e50*/  @P2 IMAD.MOV.U32 R90, RZ, RZ, R158 ;  /* 0x000000ffff5a2224 */ /* 0x000fc600078e009e */
[----:B------:R-:W-:Y:S01]  /*2e60*/  FFMA R173, R92, R154, R91 ;  /* 0x0000009a5cad7223 */ /* 0x000fe2000000005b */
[----:B------:R-:W-:-:S04]  /*2e70*/  @P2 IMAD.MOV.U32 R91, RZ, RZ, R159 ;  /* 0x000000ffff5b2224 */ /* 0x000fc800078e009f */
[----:B------:R-:W-:-:S05]  /*2e80*/  F2FP.TF32.F32.PACK_B R173, R173 ;  /* 0x000000adffad723e */ /* 0x000fca00024050ff */
[----:B------:R0:W-:Y:S01]  /*2e90*/  @P2 STG.E desc[UR36][R90.64+0x20], R173 ;  /* 0x000020ad5a002986 */ /* 0x0001e2000c101924 */
[----:B------:R-:W-:Y:S05]  /*2ea0*/  @!P3 BRA `(.L_x_41) ;  /* 0x000000000004b947 */ /* 0x000fea0003800000 */
[----:B------:R4:W5:Y:S02]  /*2eb0*/  LDG.E.LTC128B R168, desc[UR36][R162.64+0x24] ;  /* 0x00002424a2a87981 */ /* 0x000964000c1e1920 */
.L_x_41:
[----:B------:R-:W-:Y:S05]  /*2ec0*/  BSYNC B1 ;  /* 0x0000000000017941 */ /* 0x000fea0003800000 */
.L_x_40:
[----:B0----5:R-:W-:Y:S01]  /*2ed0*/  LOP3.LUT R90, R168, 0xffffe000, RZ, 0xc0, !PT ;  /* 0xffffe000a85a7812 */ /* 0x021fe200078ec0ff */
[----:B------:R-:W-:Y:S01]  /*2ee0*/  @P3 IMAD.MOV.U32 R91, RZ, RZ, R159 ;  /* 0x000000ffff5b3224 */ /* 0x000fe200078e009f */
[----:B------:R-:W-:Y:S01]  /*2ef0*/  ISETP.GT.AND P2, PT, R0, 0x8, P0 ;  /* 0x000000080000780c */ /* 0x000fe20000744270 */
[----:B------:R-:W-:Y:S02]  /*2f00*/  BSSY B1, `(.L_x_42) ;  /* 0x0000008000017945 */ /* 0x000fe40003800000 */
[----:B------:R-:W-:-:S04]  /*2f10*/  FMUL R90, R90, R155 ;  /* 0x0000009b5a5a7220 */ /* 0x000fc80000400000 */
[----:B------:R-:W-:Y:S01]  /*2f20*/  FFMA R93, R93, R154, R90 ;  /* 0x0000009a5d5d7223 */ /* 0x000fe2000000005a */
[----:B------:R-:W-:-:S04]  /*2f30*/  @P3 IMAD.MOV.U32 R90, RZ, RZ, R158 ;  /* 0x000000ffff5a3224 */ /* 0x000fc800078e009e */
[----:B------:R-:W-:-:S05]  /*2f40*/  F2FP.TF32.F32.PACK_B R93, R93 ;  /* 0x0000005dff5d723e */ /* 0x000fca00024050ff */
[----:B------:R0:W-:Y:S01]  /*2f50*/  @P3 STG.E desc[UR36][R90.64+0x24], R93 ;  /* 0x0000245d5a003986 */ /* 0x0001e2000c101924 */
[----:B------:R-:W-:Y:S05]  /*2f60*/  @!P2 BRA `(.L_x_43) ;  /* 0x000000000004a947 */ /* 0x000fea0003800000 */
[----:B------:R0:W5:Y:S02]  /*2f70*/  LDG.E.LTC128B R168, desc[UR36][R88.64+0x20] ;  /* 0x0000202458a87981 */ /* 0x000164000c1e1920 */
.L_x_43:
[----:B------:R-:W-:Y:S05]  /*2f80*/  BSYNC B1 ;  /* 0x0000000000017941 */ /* 0x000fea0003800000 */
.L_x_42:
        /* <DEDUP_REMOVED lines=11> */
.L_x_45:
[----:B------:R-:W-:Y:S05]  /*3040*/  BSYNC B1 ;  /* 0x0000000000017941 */ /* 0x000fea0003800000 */
.L_x_44:
        /* <DEDUP_REMOVED lines=11> */
.L_x_47:
[----:B------:R-:W-:Y:S05]  /*3100*/  BSYNC B1 ;  /* 0x0000000000017941 */ /* 0x000fea0003800000 */
.L_x_46:
        /* <DEDUP_REMOVED lines=11> */
.L_x_49:
[----:B------:R-:W-:Y:S05]  /*31c0*/  BSYNC B1 ;  /* 0x0000000000017941 */ /* 0x000fea0003800000 */
.L_x_48:
        /* <DEDUP_REMOVED lines=11> */
.L_x_51:
[----:B------:R-:W-:Y:S05]  /*3280*/  BSYNC B1 ;  /* 0x0000000000017941 */ /* 0x000fea0003800000 */
.L_x_50:
        /* <DEDUP_REMOVED lines=11> */
.L_x_53:
[----:B------:R-:W-:Y:S05]  /*3340*/  BSYNC B1 ;  /* 0x0000000000017941 */ /* 0x000fea0003800000 */
.L_x_52:
        /* <DEDUP_REMOVED lines=11> */
.L_x_55:
[----:B------:R-:W-:Y:S05]  /*3400*/  BSYNC B1 ;  /* 0x0000000000017941 */ /* 0x000fea0003800000 */
.L_x_54:
        /* <DEDUP_REMOVED lines=11> */
.L_x_57:
[----:B------:R-:W-:Y:S05]  /*34c0*/  BSYNC B1 ;  /* 0x0000000000017941 */ /* 0x000fea0003800000 */
.L_x_56:
        /* <DEDUP_REMOVED lines=11> */
.L_x_59:
[----:B------:R-:W-:Y:S05]  /*3580*/  BSYNC B1 ;  /* 0x0000000000017941 */ /* 0x000fea0003800000 */
.L_x_58:
        /* <DEDUP_REMOVED lines=11> */
.L_x_61:
[----:B------:R-:W-:Y:S05]  /*3640*/  BSYNC B1 ;  /* 0x0000000000017941 */ /* 0x000fea0003800000 */
.L_x_60:
        /* <DEDUP_REMOVED lines=11> */
.L_x_63:
[----:B------:R-:W-:Y:S05]  /*3700*/  BSYNC B1 ;  /* 0x0000000000017941 */ /* 0x000fea0003800000 */
.L_x_62:
        /* <DEDUP_REMOVED lines=11> */
.L_x_65:
[----:B------:R-:W-:Y:S05]  /*37c0*/  BSYNC B1 ;  /* 0x0000000000017941 */ /* 0x000fea0003800000 */
.L_x_64:
        /* <DEDUP_REMOVED lines=11> */
.L_x_67:
[----:B------:R-:W-:Y:S05]  /*3880*/  BSYNC B1 ;  /* 0x0000000000017941 */ /* 0x000fea0003800000 */
.L_x_66:
        /* <DEDUP_REMOVED lines=11> */
.L_x_69:
[----:B------:R-:W-:Y:S05]  /*3940*/  BSYNC B1 ;  /* 0x0000000000017941 */ /* 0x000fea0003800000 */
.L_x_68:
        /* <DEDUP_REMOVED lines=11> */
.L_x_71:
[----:B------:R-:W-:Y:S05]  /*3a00*/  BSYNC B1 ;  /* 0x0000000000017941 */ /* 0x000fea0003800000 */
.L_x_70:
        /* <DEDUP_REMOVED lines=11> */
.L_x_73:
[----:B------:R-:W-:Y:S05]  /*3ac0*/  BSYNC B1 ;  /* 0x0000000000017941 */ /* 0x000fea0003800000 */
.L_x_72:
        /* <DEDUP_REMOVED lines=11> */
.L_x_75:
[----:B------:R-:W-:Y:S05]  /*3b80*/  BSYNC B1 ;  /* 0x0000000000017941 */ /* 0x000fea0003800000 */
.L_x_74:
        /* <DEDUP_REMOVED lines=11> */
.L_x_77:
[----:B------:R-:W-:Y:S05]  /*3c40*/  BSYNC B1 ;  /* 0x0000000000017941 */ /* 0x000fea0003800000 */
.L_x_76:
        /* <DEDUP_REMOVED lines=11> */
.L_x_79:
[----:B------:R-:W-:Y:S05]  /*3d00*/  BSYNC B1 ;  /* 0x0000000000017941 */ /* 0x000fea0003800000 */
.L_x_78:
        /* <DEDUP_REMOVED lines=11> */
.L_x_81:
[----:B------:R-:W-:Y:S05]  /*3dc0*/  BSYNC B1 ;  /* 0x0000000000017941 */ /* 0x000fea0003800000 */
.L_x_80:
        /* <DEDUP_REMOVED lines=11> */
.L_x_83:
[----:B------:R-:W-:Y:S05]  /*3e80*/  BSYNC B1 ;  /* 0x0000000000017941 */ /* 0x000fea0003800000 */
.L_x_82:
        /* <DEDUP_REMOVED lines=11> */
.L_x_85:
[----:B------:R-:W-:Y:S05]  /*3f40*/  BSYNC B1 ;  /* 0x0000000000017941 */ /* 0x000fea0003800000 */
.L_x_84:
        /* <DEDUP_REMOVED lines=11> */
.L_x_87:
[----:B------:R-:W-:Y:S05]  /*4000*/  BSYNC B1 ;  /* 0x0000000000017941 */ /* 0x000fea0003800000 */
.L_x_86:
        /* <DEDUP_REMOVED lines=11> */
.L_x_89:
[----:B------:R-:W-:Y:S05]  /*40c0*/  BSYNC B1 ;  /* 0x0000000000017941 */ /* 0x000fea0003800000 */
.L_x_88:
        /* <DEDUP_REMOVED lines=11> */
.L_x_91:
[----:B------:R-:W-:Y:S05]  /*4180*/  BSYNC B1 ;  /* 0x0000000000017941 */ /* 0x000fea0003800000 */
.L_x_90:
        /* <DEDUP_REMOVED lines=11> */
.L_x_93:
[----:B------:R-:W-:Y:S05]  /*4240*/  BSYNC B1 ;  /* 0x0000000000017941 */ /* 0x000fea0003800000 */
.L_x_92:
        /* <DEDUP_REMOVED lines=11> */
.L_x_95:
[----:B------:R-:W-:Y:S05]  /*4300*/  BSYNC B1 ;  /* 0x0000000000017941 */ /* 0x000fea0003800000 */
.L_x_94:
        /* <DEDUP_REMOVED lines=11> */
.L_x_97:
[----:B------:R-:W-:Y:S05]  /*43c0*/  BSYNC B1 ;  /* 0x0000000000017941 */ /* 0x000fea0003800000 */
.L_x_96:
        /* <DEDUP_REMOVED lines=11> */
.L_x_99:
[----:B------:R-:W-:Y:S05]  /*4480*/  BSYNC B1 ;  /* 0x0000000000017941 */ /* 0x000fea0003800000 */
.L_x_98:
        /* <DEDUP_REMOVED lines=11> */
.L_x_101:
[----:B------:R-:W-:Y:S05]  /*4540*/  BSYNC B1 ;  /* 0x0000000000017941 */ /* 0x000fea0003800000 */
.L_x_100:
        /* <DEDUP_REMOVED lines=11> */
.L_x_103:
[----:B------:R-:W-:Y:S05]  /*4600*/  BSYNC B1 ;  /* 0x0000000000017941 */ /* 0x000fea0003800000 */
.L_x_102:
        /* <DEDUP_REMOVED lines=11> */
.L_x_105:
[----:B------:R-:W-:Y:S05]  /*46c0*/  BSYNC B1 ;  /* 0x0000000000017941 */ /* 0x000fea0003800000 */
.L_x_104:
        /* <DEDUP_REMOVED lines=11> */
.L_x_107:
[----:B------:R-:W-:Y:S05]  /*4780*/  BSYNC B1 ;  /* 0x0000000000017941 */ /* 0x000fea0003800000 */
.L_x_106:
        /* <DEDUP_REMOVED lines=11> */
.L_x_109:
[----:B------:R-:W-:Y:S05]  /*4840*/  BSYNC B1 ;  /* 0x0000000000017941 */ /* 0x000fea0003800000 */
.L_x_108:
        /* <DEDUP_REMOVED lines=11> */
.L_x_111:
[----:B------:R-:W-:Y:S05]  /*4900*/  BSYNC B1 ;  /* 0x0000000000017941 */ /* 0x000fea0003800000 */
.L_x_110:
        /* <DEDUP_REMOVED lines=11> */
.L_x_113:
[----:B------:R-:W-:Y:S05]  /*49c0*/  BSYNC B1 ;  /* 0x0000000000017941 */ /* 0x000fea0003800000 */
.L_x_112:
        /* <DEDUP_REMOVED lines=11> */
.L_x_115:
[----:B------:R-:W-:Y:S05]  /*4a80*/  BSYNC B1 ;  /* 0x0000000000017941 */ /* 0x000fea0003800000 */
.L_x_114:
        /* <DEDUP_REMOVED lines=11> */
.L_x_117:
[----:B------:R-:W-:Y:S05]  /*4b40*/  BSYNC B1 ;  /* 0x0000000000017941 */ /* 0x000fea0003800000 */
.L_x_116:
        /* <DEDUP_REMOVED lines=11> */
.L_x_119:
[----:B------:R-:W-:Y:S05]  /*4c00*/  BSYNC B1 ;  /* 0x0000000000017941 */ /* 0x000fea0003800000 */
.L_x_118:
        /* <DEDUP_REMOVED lines=11> */
.L_x_121:
[----:B------:R-:W-:Y:S05]  /*4cc0*/  BSYNC B1 ;  /* 0x0000000000017941 */ /* 0x000fea0003800000 */
.L_x_120:
        /* <DEDUP_REMOVED lines=11> */
.L_x_123:
[----:B------:R-:W-:Y:S05]  /*4d80*/  BSYNC B1 ;  /* 0x0000000000017941 */ /* 0x000fea0003800000 */
.L_x_122:
        /* <DEDUP_REMOVED lines=11> */
.L_x_125:
[----:B------:R-:W-:Y:S05]  /*4e40*/  BSYNC B1 ;  /* 0x0000000000017941 */ /* 0x000fea0003800000 */
.L_x_124:
        /* <DEDUP_REMOVED lines=11> */
.L_x_127:
[----:B------:R-:W-:Y:S05]  /*4f00*/  BSYNC B1 ;  /* 0x0000000000017941 */ /* 0x000fea0003800000 */
.L_x_126:
        /* <DEDUP_REMOVED lines=11> */
.L_x_129:
[----:B------:R-:W-:Y:S05]  /*4fc0*/  BSYNC B1 ;  /* 0x0000000000017941 */ /* 0x000fea0003800000 */
.L_x_128:
        /* <DEDUP_REMOVED lines=11> */
.L_x_131:
[----:B------:R-:W-:Y:S05]  /*5080*/  BSYNC B1 ;  /* 0x0000000000017941 */ /* 0x000fea0003800000 */
.L_x_130:
        /* <DEDUP_REMOVED lines=11> */
.L_x_133:
[----:B------:R-:W-:Y:S05]  /*5140*/  BSYNC B1 ;  /* 0x0000000000017941 */ /* 0x000fea0003800000 */
.L_x_132:
        /* <DEDUP_REMOVED lines=11> */
.L_x_135:
[----:B------:R-:W-:Y:S05]  /*5200*/  BSYNC B1 ;  /* 0x0000000000017941 */ /* 0x000fea0003800000 */
.L_x_134:
        /* <DEDUP_REMOVED lines=11> */
.L_x_137:
[----:B------:R-:W-:Y:S05]  /*52c0*/  BSYNC B1 ;  /* 0x0000000000017941 */ /* 0x000fea0003800000 */
.L_x_136:
        /* <DEDUP_REMOVED lines=11> */
.L_x_139:
[----:B------:R-:W-:Y:S05]  /*5380*/  BSYNC B1 ;  /* 0x0000000000017941 */ /* 0x000fea0003800000 */
.L_x_138:
        /* <DEDUP_REMOVED lines=11> */
.L_x_141:
[----:B------:R-:W-:Y:S05]  /*5440*/  BSYNC B1 ;  /* 0x0000000000017941 */ /* 0x000fea0003800000 */
.L_x_140:
        /* <DEDUP_REMOVED lines=11> */
.L_x_143:
[----:B------:R-:W-:Y:S05]  /*5500*/  BSYNC B1 ;  /* 0x0000000000017941 */ /* 0x000fea0003800000 */
.L_x_142:
        /* <DEDUP_REMOVED lines=11> */
.L_x_145:
[----:B------:R-:W-:Y:S05]  /*55c0*/  BSYNC B1 ;  /* 0x0000000000017941 */ /* 0x000fea0003800000 */
.L_x_144:
        /* <DEDUP_REMOVED lines=11> */
.L_x_147:
[----:B------:R-:W-:Y:S05]  /*5680*/  BSYNC B1 ;  /* 0x0000000000017941 */ /* 0x000fea0003800000 */
.L_x_146:
        /* <DEDUP_REMOVED lines=11> */
.L_x_149:
[----:B------:R-:W-:Y:S05]  /*5740*/  BSYNC B1 ;  /* 0x0000000000017941 */ /* 0x000fea0003800000 */
.L_x_148:
        /* <DEDUP_REMOVED lines=11> */
.L_x_151:
[----:B------:R-:W-:Y:S05]  /*5800*/  BSYNC B1 ;  /* 0x0000000000017941 */ /* 0x000fea0003800000 */
.L_x_150:
        /* <DEDUP_REMOVED lines=11> */
.L_x_153:
[----:B------:R-:W-:Y:S05]  /*58c0*/  BSYNC B1 ;  /* 0x0000000000017941 */ /* 0x000fea0003800000 */
.L_x_152:
        /* <DEDUP_REMOVED lines=11> */
.L_x_155:
[----:B------:R-:W-:Y:S05]  /*5980*/  BSYNC B1 ;  /* 0x0000000000017941 */ /* 0x000fea0003800000 */
.L_x_154:
[----:B0----5:R-:W-:Y:S01]  /*5990*/  LOP3.LUT R90, R168, 0xffffe000, RZ, 0xc0, !PT ;  /* 0xffffe000a85a7812 */ /* 0x021fe200078ec0ff */
[----:B------:R-:W-:Y:S01]  /*59a0*/  BSSY B1, `(.L_x_156) ;  /* 0x000000d000017945 */ /* 0x000fe20003800000 */
[----:B------:R-:W-:-:S03]  /*59b0*/  IADD3 R165, P1, R165, 0x80, RZ ;  /* 0x00000080a5a57810 */ /* 0x000fc60007f3e0ff */
[----:B------:R-:W-:Y:S01]  /*59c0*/  FMUL R91, R90, R155 ;  /* 0x0000009b5a5b7220 */ /* 0x000fe20000400000 */
[----:B------:R-:W-:Y:S02]  /*59d0*/  @P2 IMAD.MOV.U32 R90, RZ, RZ, R170 ;  /* 0x000000ffff5a2224 */ /* 0x000fe400078e00aa */
[----:B------:R-:W-:Y:S02]  /*59e0*/  IMAD.X R153, RZ, RZ, R153, P1 ;  /* 0x000000ffff997224 */ /* 0x000fe400008e0699 */
[----:B------:R-:W-:Y:S01]  /*59f0*/  FFMA R93, R150, R154, R91 ;  /* 0x0000009a965d7223 */ /* 0x000fe2000000005b */
[----:B------:R-:W-:Y:S01]  /*5a00*/  @P2 IMAD.MOV.U32 R91, RZ, RZ, R171 ;  /* 0x000000ffff5b2224 */ /* 0x000fe200078e00ab */
[----:B------:R-:W-:Y:S01]  /*5a10*/  ISETP.GT.AND P1, PT, R0, 0x79, P0 ;  /* 0x000000790000780c */ /* 0x000fe20000724270 */
[----:B------:R-:W-:Y:S02]  /*5a20*/  IMAD R92, R153, R12, RZ ;  /* 0x0000000c995c7224 */ /* 0x000fe400078e02ff */
[----:B------:R-:W-:-:S05]  /*5a30*/  F2FP.TF32.F32.PACK_B R93, R93 ;  /* 0x0000005dff5d723e */ /* 0x000fca00024050ff */
[----:B------:R0:W-:Y:S05]  /*5a40*/  @P2 STG.E desc[UR36][R90.64+0x1e0], R93 ;  /* 0x0001e05d5a002986 */ /* 0x0001ea000c101924 */
[----:B------:R-:W-:Y:S05]  /*5a50*/  @!P1 BRA `(.L_x_157) ;  /* 0x0000000000049947 */ /* 0x000fea0003800000 */
[----:B------:R0:W5:Y:S02]  /*5a60*/  LDG.E.LTC128B R168, desc[UR36][R88.64+0x1e4] ;  /* 0x0001e42458a87981 */ /* 0x000164000c1e1920 */
.L_x_157:
[----:B------:R-:W-:Y:S05]  /*5a70*/  BSYNC B1 ;  /* 0x0000000000017941 */ /* 0x000fea0003800000 */
.L_x_156:
[----:B0----5:R-:W-:Y:S01]  /*5a80*/  LOP3.LUT R90, R168, 0xffffe000, RZ, 0xc0, !PT ;  /* 0xffffe000a85a7812 */ /* 0x021fe200078ec0ff */
[----:B------:R-:W-:Y:S01]  /*5a90*/  IMAD R99, R165, R13, R92 ;  /* 0x0000000da5637224 */ /* 0x000fe200078e025c */
[----:B------:R-:W-:Y:S01]  /*5aa0*/  ISETP.GT.AND P0, PT, R157, 0x80, PT ;  /* 0x000000809d00780c */ /* 0x000fe20003f04270 */
[----:B--2---:R-:W-:-:S04]  /*5ab0*/  IMAD.WIDE.U32 R88, R165, R12, R20 ;  /* 0x0000000ca5587225 */ /* 0x004fc800078e0014 */
[----:B------:R-:W-:Y:S01]  /*5ac0*/  FMUL R90, R90, R155 ;  /* 0x0000009b5a5a7220 */ /* 0x000fe20000400000 */
[----:B------:R-:W-:Y:S01]  /*5ad0*/  ISETP.GT.AND P2, PT, R0, RZ, P0 ;  /* 0x000000ff0000720c */ /* 0x000fe20000744270 */
[----:B------:R-:W-:Y:S02]  /*5ae0*/  IMAD.IADD R13, R89, 0x1, R99 ;  /* 0x00000001590d7824 */ /* 0x000fe400078e0263 */
[----:B------:R-:W-:Y:S01]  /*5af0*/  FFMA R151, R151, R154, R90 ;  /* 0x0000009a97977223 */ /* 0x000fe2000000005a */
[----:B------:R-:W-:-:S04]  /*5b00*/  LEA R90, P3, R88, R8, 0x2 ;  /* 0x00000008585a7211 */ /* 0x000fc800078610ff */
[----:B------:R-:W-:Y:S02]  /*5b10*/  F2FP.TF32.F32.PACK_B R151, R151 ;  /* 0x00000097ff97723e */ /* 0x000fe400024050ff */
[----:B------:R-:W-:-:S03]  /*5b20*/  LEA.HI.X R91, R88, R9, R13, 0x2, P3 ;  /* 0x00000009585b7211 */ /* 0x000fc600018f140d */
[----:B------:R0:W-:Y:S04]  /*5b30*/  @P1 STG.E desc[UR36][R170.64+0x1e4], R151 ;  /* 0x0001e497aa001986 */ /* 0x0001e8000c101924 */
[----:B------:R-:W2:Y:S01]  /*5b40*/  @P2 LDG.E.LTC128B R168, desc[UR36][R90.64] ;  /* 0x000000245aa82981 */ /* 0x000ea2000c1e1920 */
[----:B------:R-:W-:Y:S01]  /*5b50*/  IMAD.WIDE.U32 R88, R165, R12, R6 ;  /* 0x0000000ca5587225 */ /* 0x000fe200078e0006 */
[----:B------:R-:W-:Y:S01]  /*5b60*/  SHF.L.U64.HI R97, R4, 0x9, R5 ;  /* 0x0000000904617819 */ /* 0x000fe20000010205 */
[----:B------:R-:W-:Y:S01]  /*5b70*/  BSSY B1, `(.L_x_158) ;  /* 0x0000012000017945 */ /* 0x000fe20003800000 */
[----:B------:R-:W-:Y:S01]  /*5b80*/  ISETP.GT.AND P3, PT, R0, 0x1, P0 ;  /* 0x000000010000780c */ /* 0x000fe20000764270 */
[----:B------:R-:W-:Y:S02]  /*5b90*/  IMAD.IADD R89, R99, 0x1, R89 ;  /* 0x0000000163597824 */ /* 0x000fe400078e0259 */
[----:B------:R-:W-:-:S02]  /*5ba0*/  IMAD.SHL.U32 R95, R4, 0x200, RZ ;  /* 0x00000200045f7824 */ /* 0x000fc400078e00ff */
[----:B------:R-:W-:Y:S01]  /*5bb0*/  IMAD.WIDE.U32 R160, R165, R12, R160 ;  /* 0x0000000ca5a07225 */ /* 0x000fe200078e00a0 */
[----:B--2---:R-:W-:-:S05]  /*5bc0*/  LOP3.LUT R92, R168, 0xffffe000, RZ, 0xc0, !PT ;  /* 0xffffe000a85c7812 */ /* 0x004fca00078ec0ff */
[----:B------:R-:W-:Y:S01]  /*5bd0*/  FMUL R13, R92, R155 ;  /* 0x0000009b5c0d7220 */ /* 0x000fe20000400000 */
[----:B------:R-:W-:Y:S01]  /*5be0*/  IMAD.WIDE.U32 R92, R23, R10, R88 ;  /* 0x0000000a175c7225 */ /* 0x000fe200078e0058 */
[----:B------:R-:W-:-:S03]  /*5bf0*/  IADD3 R88, P1, R95, R158, RZ ;  /* 0x0000009e5f587210 */ /* 0x000fc60007f3e0ff */
[----:B------:R-:W-:Y:S01]  /*5c00*/  FFMA R13, R24, R154, R13 ;  /* 0x0000009a180d7223 */ /* 0x000fe2000000000d */
[----:B------:R-:W-:Y:S01]  /*5c10*/  IMAD.IADD R5, R11, 0x1, R93 ;  /* 0x000000010b057824 */ /* 0x000fe200078e025d */
[C---:B------:R-:W-:Y:S01]  /*5c20*/  LEA R4, P4, R92.reuse, R8, 0x2 ;  /* 0x000000085c047211 */ /* 0x040fe200078810ff */
[----:B------:R-:W-:Y:S02]  /*5c30*/  IMAD.X R89, R97, 0x1, R159, P1 ;  /* 0x0000000161597824 */ /* 0x000fe400008e069f */
[----:B------:R-:W-:Y:S02]  /*5c40*/  F2FP.TF32.F32.PACK_B R13, R13 ;  /* 0x0000000dff0d723e */ /* 0x000fe400024050ff */
[----:B------:R-:W-:-:S03]  /*5c50*/  LEA.HI.X R5, R92, R9, R5, 0x2, P4 ;  /* 0x000000095c057211 */ /* 0x000fc600020f1405 */
[----:B------:R0:W-:Y:S01]  /*5c60*/  @P2 STG.E desc[UR36][R88.64], R13 ;  /* 0x0000000d58002986 */ /* 0x0001e2000c101924 */
[----:B------:R-:W-:Y:S05]  /*5c70*/  @!P3 BRA `(.L_x_159) ;  /* 0x000000000004b947 */ /* 0x000fea0003800000 */
[----:B------:R2:W5:Y:S02]  /*5c80*/  LDG.E.LTC128B R168, desc[UR36][R4.64+0x4] ;  /* 0x0000042404a87981 */ /* 0x000564000c1e1920 */
.L_x_159:
[----:B------:R-:W-:Y:S05]  /*5c90*/  BSYNC B1 ;  /* 0x0000000000017941 */ /* 0x000fea0003800000 */
.L_x_158:
[----:B-----5:R-:W-:Y:S01]  /*5ca0*/  LOP3.LUT R12, R168, 0xffffe000, RZ, 0xc0, !PT ;  /* 0xffffe000a80c7812 */ /* 0x020fe200078ec0ff */
[----:B------:R-:W-:Y:S01]  /*5cb0*/  IMAD.IADD R99, R99, 0x1, R161 ;  /* 0x0000000163637824 */ /* 0x000fe200078e02a1 */
[-C--:B------:R-:W-:Y:S01]  /*5cc0*/  IADD3 R14, P2, R14, R160.reuse, RZ ;  /* 0x000000a00e0e7210 */ /* 0x080fe20007f5e0ff */
[----:B------:R-:W-:Y:S01]  /*5cd0*/  @P3 IMAD.MOV.U32 R15, RZ, RZ, R89 ;  /* 0x000000ffff0f3224 */ /* 0x000fe200078e0059 */
[----:B------:R-:W-:Y:S01]  /*5ce0*/  ISETP.GT.AND P1, PT, R157, 0x88, PT ;  /* 0x000000889d00780c */ /* 0x000fe20003f24270 */
[----:B------:R-:W-:Y:S01]  /*5cf0*/  FMUL R20, R12, R155 ;  /* 0x0000009b0c147220 */ /* 0x000fe20000400000 */
[----:B------:R-:W-:Y:S01]  /*5d00*/  IADD3 R12, P4, R6, R160, RZ ;  /* 0x000000a0060c7210 */ /* 0x000fe20007f9e0ff */
[----:B------:R-:W-:Y:S02]  /*5d10*/  BSSY B1, `(.L_x_160) ;  /* 0x000000d000017945 */ /* 0x000fe40003800000 */
[----:B------:R-:W-:Y:S01]  /*5d20*/  FFMA R25, R25, R154, R20 ;  /* 0x0000009a19197223 */ /* 0x000fe20000000014 */
[----:B------:R-:W-:Y:S01]  /*5d30*/  IMAD.X R20, R99, 0x1, R21, P2 ;  /* 0x0000000163147824 */ /* 0x000fe200010e0615 */
[----:B------:R-:W-:Y:S01]  /*5d40*/  ISETP.GT.AND P2, PT, R0, RZ, P1 ;  /* 0x000000ff0000720c */ /* 0x000fe20000f44270 */
[----:B0-----:R-:W-:Y:S01]  /*5d50*/  IMAD.X R13, R7, 0x1, R99, P4 ;  /* 0x00000001070d7824 */ /* 0x001fe200020e0663 */
[----:B------:R-:W-:-:S02]  /*5d60*/  LEA R6, P4, R14, R8, 0x2 ;  /* 0x000000080e067211 */ /* 0x000fc400078810ff */
[----:B------:R-:W-:Y:S01]  /*5d70*/  F2FP.TF32.F32.PACK_B R25, R25 ;  /* 0x00000019ff19723e */ /* 0x000fe200024050ff */
[----:B------:R-:W-:Y:S01]  /*5d80*/  IMAD.WIDE.U32 R12, R23, R10, R12 ;  /* 0x0000000a170c7225 */ /* 0x000fe200078e000c */
[----:B------:R-:W-:-:S03]  /*5d90*/  LEA.HI.X R7, R14, R9, R20, 0x2, P4 ;  /* 0x000000090e077211 */ /* 0x000fc600020f1414 */
[----:B------:R-:W-:-:S05]  /*5da0*/  @P3 IMAD.MOV.U32 R14, RZ, RZ, R88 ;  /* 0x000000ffff0e3224 */ /* 0x000fca00078e0058 */
[----:B------:R0:W-:Y:S01]  /*5db0*/  @P3 STG.E desc[UR36][R14.64+0x4], R25 ;  /* 0x000004190e003986 */ /* 0x0001e2000c101924 */
[----:B------:R-:W-:Y:S05]  /*5dc0*/  @!P2 BRA `(.L_x_161) ;  /* 0x000000000004a947 */ /* 0x000fea0003800000 */
[----:B------:R0:W5:Y:S02]  /*5dd0*/  LDG.E.LTC128B R168, desc[UR36][R6.64] ;  /* 0x0000002406a87981 */ /* 0x000164000c1e1920 */
.L_x_161:
[----:B------:R-:W-:Y:S05]  /*5de0*/  BSYNC B1 ;  /* 0x0000000000017941 */ /* 0x000fea0003800000 */
.L_x_160:
[----:B0----5:R-:W-:Y:S01]  /*5df0*/  LOP3.LUT R6, R168, 0xffffe000, RZ, 0xc0, !PT ;  /* 0xffffe000a8067812 */ /* 0x021fe200078ec0ff */
[----:B------:R-:W-:Y:S01]  /*5e00*/  IMAD.IADD R11, R11, 0x1, R13 ;  /* 0x000000010b0b7824 */ /* 0x000fe200078e020d */
[----:B------:R-:W-:Y:S01]  /*5e10*/  LEA R8, P4, R12, R8, 0x2 ;  /* 0x000000080c087211 */ /* 0x000fe200078810ff */
[----:B------:R-:W-:Y:S02]  /*5e20*/  BSSY B1, `(.L_x_162) ;  /* 0x000000b000017945 */ /* 0x000fe40003800000 */
[----:B------:R-:W-:Y:S01]  /*5e30*/  FMUL R7, R6, R155 ;  /* 0x0000009b06077220 */ /* 0x000fe20000400000 */
[----:B------:R-:W-:Y:S02]  /*5e40*/  IADD3 R6, P3, R88, R169, RZ ;  /* 0x000000a958067210 */ /* 0x000fe40007f7e0ff */
[----:B------:R-:W-:Y:S01]  /*5e50*/  LEA.HI.X R9, R12, R9, R11, 0x2, P4 ;  /* 0x000000090c097211 */ /* 0x000fe200020f140b */
[----:B------:R-:W-:Y:S01]  /*5e60*/  FFMA R13, R26, R154, R7 ;  /* 0x0000009a1a0d7223 */ /* 0x000fe20000000007 */
[----:B------:R-:W-:Y:S01]  /*5e70*/  ISETP.GT.AND P4, PT, R0, 0x1, P1 ;  /* 0x000000010000780c */ /* 0x000fe20000f84270 */
[----:B------:R-:W-:-:S03]  /*5e80*/  IMAD.X R7, R89, 0x1, R167, P3 ;  /* 0x0000000159077824 */ /* 0x000fc600018e06a7 */
[----:B------:R-:W-:-:S05]  /*5e90*/  F2FP.TF32.F32.PACK_B R13, R13 ;  /* 0x0000000dff0d723e */ /* 0x000fca00024050ff */
[----:B------:R0:W-:Y:S04]  /*5ea0*/  @P2 STG.E desc[UR36][R6.64], R13 ;  /* 0x0000000d06002986 */ /* 0x0001e8000c101924 */
[----:B------:R-:W-:Y:S05]  /*5eb0*/  @!P4 BRA `(.L_x_163) ;  /* 0x000000000004c947 */ /* 0x000fea0003800000 */
[----:B------:R0:W5:Y:S02]  /*5ec0*/  LDG.E.LTC128B R168, desc[UR36][R8.64+0x4] ;  /* 0x0000042408a87981 */ /* 0x000164000c1e1920 */
.L_x_163:
[----:B------:R-:W-:Y:S05]  /*5ed0*/  BSYNC B1 ;  /* 0x0000000000017941 */ /* 0x000fea0003800000 */
.L_x_162:
[----:B-----5:R-:W-:Y:S01]  /*5ee0*/  LOP3.LUT R10, R168, 0xffffe000, RZ, 0xc0, !PT ;  /* 0xffffe000a80a7812 */ /* 0x020fe200078ec0ff */
[----:B------:R-:W-:Y:S01]  /*5ef0*/  BSSY B1, `(.L_x_164) ;  /* 0x0000008000017945 */ /* 0x000fe20003800000 */
[----:B------:R-:W-:-:S03]  /*5f00*/  ISETP.GT.AND P2, PT, R0, 0x8, P0 ;  /* 0x000000080000780c */ /* 0x000fc60000744270 */
[----:B------:R-:W-:-:S04]  /*5f10*/  FMUL R10, R10, R155 ;  /* 0x0000009b0a0a7220 */ /* 0x000fc80000400000 */
[----:B------:R-:W-:-:S05]  /*5f20*/  FFMA R27, R27, R154, R10 ;  /* 0x0000009a1b1b7223 */ /* 0x000fca000000000a */
[----:B------:R-:W-:-:S05]  /*5f30*/  F2FP.TF32.F32.PACK_B R27, R27 ;  /* 0x0000001bff1b723e */ /* 0x000fca00024050ff */
[----:B------:R0:W-:Y:S01]  /*5f40*/  @P4 STG.E desc[UR36][R6.64+0x4], R27 ;  /* 0x0000041b06004986 */ /* 0x0001e2000c101924 */
[----:B------:R-:W-:Y:S05]  /*5f50*/  @!P2 BRA `(.L_x_165) ;  /* 0x000000000004a947 */ /* 0x000fea0003800000 */
[----:B------:R0:W5:Y:S02]  /*5f60*/  LDG.E.LTC128B R168, desc[UR36][R4.64+0x20] ;  /* 0x0000202404a87981 */ /* 0x000164000c1e1920 */
.L_x_165:
[----:B------:R-:W-:Y:S05]  /*5f70*/  BSYNC B1 ;  /* 0x0000000000017941 */ /* 0x000fea0003800000 */
.L_x_164:
[----:B0----5:R-:W-:Y:S01]  /*5f80*/  LOP3.LUT R6, R168, 0xffffe000, RZ, 0xc0, !PT ;  /* 0xffffe000a8067812 */ /* 0x021fe200078ec0ff */
[----:B------:R-:W-:Y:S01]  /*5f90*/  BSSY B1, `(.L_x_166) ;  /* 0x000000a000017945 */ /* 0x000fe20003800000 */
[----:B------:R-:W-:-:S03]  /*5fa0*/  ISETP.GT.AND P4, PT, R0, 0x9, P0 ;  /* 0x000000090000780c */ /* 0x000fc60000784270 */
[----:B------:R-:W-:Y:S01]  /*5fb0*/  FMUL R7, R6, R155 ;  /* 0x0000009b06077220 */ /* 0x000fe20000400000 */
[----:B------:R-:W-:-:S03]  /*5fc0*/  IMAD.MOV.U32 R6, RZ, RZ, R88 ;  /* 0x000000ffff067224 */ /* 0x000fc600078e0058 */
[----:B------:R-:W-:Y:S01]  /*5fd0*/  FFMA R11, R28, R154, R7 ;  /* 0x0000009a1c0b7223 */ /* 0x000fe20000000007 */
[----:B------:R-:W-:-:S04]  /*5fe0*/  IMAD.MOV.U32 R7, RZ, RZ, R89 ;  /* 0x000000ffff077224 */ /* 0x000fc800078e0059 */
[----:B------:R-:W-:-:S05]  /*5ff0*/  F2FP.TF32.F32.PACK_B R11, R11 ;  /* 0x0000000bff0b723e */ /* 0x000fca00024050ff */
[----:B------:R0:W-:Y:S01]  /*6000*/  @P2 STG.E desc[UR36][R6.64+0x20], R11 ;  /* 0x0000200b06002986 */ /* 0x0001e2000c101924 */
[----:B------:R-:W-:Y:S05]  /*6010*/  @!P4 BRA `(.L_x_167) ;  /* 0x000000000004c947 */ /* 0x000fea0003800000 */
[----:B------:R0:W5:Y:S02]  /*6020*/  LDG.E.LTC128B R168, desc[UR36][R4.64+0x24] ;  /* 0x0000242404a87981 */ /* 0x000164000c1e1920 */
.L_x_167:
[----:B------:R-:W-:Y:S05]  /*6030*/  BSYNC B1 ;  /* 0x0000000000017941 */ /* 0x000fea0003800000 */
.L_x_166:
        /* <DEDUP_REMOVED lines=9> */
.L_x_169:
[----:B------:R-:W-:Y:S05]  /*60d0*/  BSYNC B1 ;  /* 0x0000000000017941 */ /* 0x000fea0003800000 */
.L_x_168:
[----:B-----5:R-:W-:Y:S01]  /*60e0*/  LOP3.LUT R10, R168, 0xffffe000, RZ, 0xc0, !PT ;  /* 0xffffe000a80a7812 */ /* 0x020fe200078ec0ff */
[----:B------:R-:W-:Y:S01]  /*60f0*/  BSSY B1, `(.L_x_170) ;  /* 0x000000a000017945 */ /* 0x000fe20003800000 */
[----:B------:R-:W-:-:S03]  /*6100*/  ISETP.GT.AND P2, PT, R0, 0x9, P1 ;  /* 0x000000090000780c */ /* 0x000fc60000f44270 */
[----:B0-----:R-:W-:Y:S01]  /*6110*/  FMUL R11, R10, R155 ;  /* 0x0000009b0a0b7220 */ /* 0x001fe20000400000 */
[----:B------:R-:W-:-:S03]  /*6120*/  IADD3 R10, P4, R169, R88, RZ ;  /* 0x00000058a90a7210 */ /* 0x000fc60007f9e0ff */
[----:B------:R-:W-:Y:S02]  /*6130*/  FFMA R13, R30, R154, R11 ;  /* 0x0000009a1e0d7223 */ /* 0x000fe4000000000b */
[----:B------:R-:W-:-:S03]  /*6140*/  IMAD.X R11, R167, 0x1, R89, P4 ;  /* 0x00000001a70b7824 */ /* 0x000fc600020e0659 */
[----:B------:R-:W-:-:S05]  /*6150*/  F2FP.TF32.F32.PACK_B R13, R13 ;  /* 0x0000000dff0d723e */ /* 0x000fca00024050ff */
[----:B------:R0:W-:Y:S01]  /*6160*/  @P3 STG.E desc[UR36][R10.64+0x20], R13 ;  /* 0x0000200d0a003986 */ /* 0x0001e2000c101924 */
[----:B------:R-:W-:Y:S05]  /*6170*/  @!P2 BRA `(.L_x_171) ;  /* 0x000000000004a947 */ /* 0x000fea0003800000 */
[----:B------:R0:W5:Y:S02]  /*6180*/  LDG.E.LTC128B R168, desc[UR36][R8.64+0x24] ;  /* 0x0000242408a87981 */ /* 0x000164000c1e1920 */
.L_x_171:
[----:B------:R-:W-:Y:S05]  /*6190*/  BSYNC B1 ;  /* 0x0000000000017941 */ /* 0x000fea0003800000 */
.L_x_170:
[----:B0----5:R-:W-:Y:S01]  /*61a0*/  LOP3.LUT R10, R168, 0xffffe000, RZ, 0xc0, !PT ;  /* 0xffffe000a80a7812 */ /* 0x021fe200078ec0ff */
[----:B------:R-:W-:Y:S04]  /*61b0*/  BSSY B1, `(.L_x_172) ;  /* 0x000000a000017945 */ /* 0x000fe80003800000 */
[----:B------:R-:W-:Y:S01]  /*61c0*/  FMUL R12, R10, R155 ;  /* 0x0000009b0a0c7220 */ /* 0x000fe20000400000 */
[----:B------:R-:W-:-:S03]  /*61d0*/  IADD3 R10, P3, P4, R169, R158, R95 ;  /* 0x0000009ea90a7210 */ /* 0x000fc60007c7e05f */
[----:B------:R-:W-:Y:S01]  /*61e0*/  FFMA R31, R31, R154, R12 ;  /* 0x0000009a1f1f7223 */ /* 0x000fe2000000000c */
[----:B------:R-:W-:Y:S02]  /*61f0*/  IADD3.X R11, R167, R159, R97, P3, P4 ;  /* 0x0000009fa70b7210 */ /* 0x000fe40001fe8461 */
[----:B------:R-:W-:Y:S02]  /*6200*/  ISETP.GT.AND P3, PT, R0, 0x10, P0 ;  /* 0x000000100000780c */ /* 0x000fe40000764270 */
[----:B------:R-:W-:-:S05]  /*6210*/  F2FP.TF32.F32.PACK_B R31, R31 ;  /* 0x0000001fff1f723e */ /* 0x000fca00024050ff */
[----:B------:R0:W-:Y:S06]  /*6220*/  @P2 STG.E desc[UR36][R10.64+0x24], R31 ;  /* 0x0000241f0a002986 */ /* 0x0001ec000c101924 */
[----:B------:R-:W-:Y:S05]  /*6230*/  @!P3 BRA `(.L_x_173) ;  /* 0x000000000004b947 */ /* 0x000fea0003800000 */
[----:B------:R0:W5:Y:S02]  /*6240*/  LDG.E.LTC128B R168, desc[UR36][R4.64+0x40] ;  /* 0x0000402404a87981 */ /* 0x000164000c1e1920 */
.L_x_173:
[----:B------:R-:W-:Y:S05]  /*6250*/  BSYNC B1 ;  /* 0x0000000000017941 */ /* 0x000fea0003800000 */
.L_x_172:
        /* <DEDUP_REMOVED lines=9> */
.L_x_175:
[----:B------:R-:W-:Y:S05]  /*62f0*/  BSYNC B1 ;  /* 0x0000000000017941 */ /* 0x000fea0003800000 */
.L_x_174:
        /* <DEDUP_REMOVED lines=9> */
.L_x_177:
[----:B------:R-:W-:Y:S05]  /*6390*/  BSYNC B1 ;  /* 0x0000000000017941 */ /* 0x000fea0003800000 */
.L_x_176:
[----:B-----5:R-:W-:Y:S01]  /*63a0*/  LOP3.LUT R12, R168, 0xffffe000, RZ, 0xc0, !PT ;  /* 0xffffe000a80c7812 */ /* 0x020fe200078ec0ff */
[----:B------:R-:W-:Y:S01]  /*63b0*/  BSSY B1, `(.L_x_178) ;  /* 0x0000008000017945 */ /* 0x000fe20003800000 */
[----:B------:R-:W-:-:S03]  /*63c0*/  ISETP.GT.AND P2, PT, R0, 0x11, P1 ;  /* 0x000000110000780c */ /* 0x000fc60000f44270 */
[----:B0-----:R-:W-:-:S04]  /*63d0*/  FMUL R13, R12, R155 ;  /* 0x0000009b0c0d7220 */ /* 0x001fc80000400000 */
[----:B------:R-:W-:-:S05]  /*63e0*/  FFMA R13, R34, R154, R13 ;  /* 0x0000009a220d7223 */ /* 0x000fca000000000d */
[----:B------:R-:W-:-:S05]  /*63f0*/  F2FP.TF32.F32.PACK_B R13, R13 ;  /* 0x0000000dff0d723e */ /* 0x000fca00024050ff */
[----:B------:R0:W-:Y:S01]  /*6400*/  @P3 STG.E desc[UR36][R10.64+0x40], R13 ;  /* 0x0000400d0a003986 */ /* 0x0001e2000c101924 */
[----:B------:R-:W-:Y:S05]  /*6410*/  @!P2 BRA `(.L_x_179) ;  /* 0x000000000004a947 */ /* 0x000fea0003800000 */
[----:B------:R0:W5:Y:S02]  /*6420*/  LDG.E.LTC128B R168, desc[UR36][R8.64+0x44] ;  /* 0x0000442408a87981 */ /* 0x000164000c1e1920 */
.L_x_179:
[----:B------:R-:W-:Y:S05]  /*6430*/  BSYNC B1 ;  /* 0x0000000000017941 */ /* 0x000fea0003800000 */
.L_x_178:
        /* <DEDUP_REMOVED lines=9> */
.L_x_181:
[----:B------:R-:W-:Y:S05]  /*64d0*/  BSYNC B1 ;  /* 0x0000000000017941 */ /* 0x000fea0003800000 */
.L_x_180:
        /* <DEDUP_REMOVED lines=9> */
.L_x_183:
[----:B------:R-:W-:Y:S05]  /*6570*/  BSYNC B1 ;  /* 0x0000000000017941 */ /* 0x000fea0003800000 */
.L_x_182:
        /* <DEDUP_REMOVED lines=9> */
.L_x_185:
[----:B------:R-:W-:Y:S05]  /*6610*/  BSYNC B1 ;  /* 0x0000000000017941 */ /* 0x000fea0003800000 */
.L_x_184:
        /* <DEDUP_REMOVED lines=9> */
.L_x_187:
[----:B------:R-:W-:Y:S05]  /*66b0*/  BSYNC B1 ;  /* 0x0000000000017941 */ /* 0x000fea0003800000 */
.L_x_186:
        /* <DEDUP_REMOVED lines=9> */
.L_x_189:
[----:B------:R-:W-:Y:S05]  /*6750*/  BSYNC B1 ;  /* 0x0000000000017941 */ /* 0x000fea0003800000 */
.L_x_188:
        /* <DEDUP_REMOVED lines=9> */
.L_x_191:
[----:B------:R-:W-:Y:S05]  /*67f0*/  BSYNC B1 ;  /* 0x0000000000017941 */ /* 0x000fea0003800000 */
.L_x_190:
        /* <DEDUP_REMOVED lines=9> */
.L_x_193:
[----:B------:R-:W-:Y:S05]  /*6890*/  BSYNC B1 ;  /* 0x0000000000017941 */ /* 0x000fea0003800000 */
.L_x_192:
        /* <DEDUP_REMOVED lines=9> */
.L_x_195:
[----:B------:R-:W-:Y:S05]  /*6930*/  BSYNC B1 ;  /* 0x0000000000017941 */ /* 0x000fea0003800000 */
.L_x_194:
        /* <DEDUP_REMOVED lines=9> */
.L_x_197:
[----:B------:R-:W-:Y:S05]  /*69d0*/  BSYNC B1 ;  /* 0x0000000000017941 */ /* 0x000fea0003800000 */
.L_x_196:
        /* <DEDUP_REMOVED lines=9> */
.L_x_199:
[----:B------:R-:W-:Y:S05]  /*6a70*/  BSYNC B1 ;  /* 0x0000000000017941 */ /* 0x000fea0003800000 */
.L_x_198:
        /* <DEDUP_REMOVED lines=9> */
.L_x_201:
[----:B------:R-:W-:Y:S05]  /*6b10*/  BSYNC B1 ;  /* 0x0000000000017941 */ /* 0x000fea0003800000 */
.L_x_200:
        /* <DEDUP_REMOVED lines=9> */
.L_x_203:
[----:B------:R-:W-:Y:S05]  /*6bb0*/  BSYNC B1 ;  /* 0x0000000000017941 */ /* 0x000fea0003800000 */
.L_x_202:
        /* <DEDUP_REMOVED lines=9> */
.L_x_205:
[----:B------:R-:W-:Y:S05]  /*6c50*/  BSYNC B1 ;  /* 0x0000000000017941 */ /* 0x000fea0003800000 */
.L_x_204:
        /* <DEDUP_REMOVED lines=9> */
.L_x_207:
[----:B------:R-:W-:Y:S05]  /*6cf0*/  BSYNC B1 ;  /* 0x0000000000017941 */ /* 0x000fea0003800000 */
.L_x_206:
        /* <DEDUP_REMOVED lines=9> */
.L_x_209:
[----:B------:R-:W-:Y:S05]  /*6d90*/  BSYNC B1 ;  /* 0x0000000000017941 */ /* 0x000fea0003800000 */
.L_x_208:
        /* <DEDUP_REMOVED lines=9> */
.L_x_211:
[----:B------:R-:W-:Y:S05]  /*6e30*/  BSYNC B1 ;  /* 0x0000000000017941 */ /* 0x000fea0003800000 */
.L_x_210:
        /* <DEDUP_REMOVED lines=9> */
.L_x_213:
[----:B------:R-:W-:Y:S05]  /*6ed0*/  BSYNC B1 ;  /* 0x0000000000017941 */ /* 0x000fea0003800000 */
.L_x_212:
        /* <DEDUP_REMOVED lines=9> */
.L_x_215:
[----:B------:R-:W-:Y:S05]  /*6f70*/  BSYNC B1 ;  /* 0x0000000000017941 */ /* 0x000fea0003800000 */
.L_x_214:
        /* <DEDUP_REMOVED lines=9> */
.L_x_217:
[----:B------:R-:W-:Y:S05]  /*7010*/  BSYNC B1 ;  /* 0x0000000000017941 */ /* 0x000fea0003800000 */
.L_x_216:
        /* <DEDUP_REMOVED lines=9> */
.L_x_219:
[----:B------:R-:W-:Y:S05]  /*70b0*/  BSYNC B1 ;  /* 0x0000000000017941 */ /* 0x000fea0003800000 */
.L_x_218:
        /* <DEDUP_REMOVED lines=9> */
.L_x_221:
[----:B------:R-:W-:Y:S05]  /*7150*/  BSYNC B1 ;  /* 0x0000000000017941 */ /* 0x000fea0003800000 */
.L_x_220:
        /* <DEDUP_REMOVED lines=9> */
.L_x_223:
[----:B------:R-:W-:Y:S05]  /*71f0*/  BSYNC B1 ;  /* 0x0000000000017941 */ /* 0x000fea0003800000 */
.L_x_222:
        /* <DEDUP_REMOVED lines=9> */
.L_x_225:
[----:B------:R-:W-:Y:S05]  /*7290*/  BSYNC B1 ;  /* 0x0000000000017941 */ /* 0x000fea0003800000 */
.L_x_224:
        /* <DEDUP_REMOVED lines=9> */
.L_x_227:
[----:B------:R-:W-:Y:S05]  /*7330*/  BSYNC B1 ;  /* 0x0000000000017941 */ /* 0x000fea0003800000 */
.L_x_226:
        /* <DEDUP_REMOVED lines=9> */
.L_x_229:
[----:B------:R-:W-:Y:S05]  /*73d0*/  BSYNC B1 ;  /* 0x0000000000017941 */ /* 0x000fea0003800000 */
.L_x_228:
        /* <DEDUP_REMOVED lines=9> */
.L_x_231:
[----:B------:R-:W-:Y:S05]  /*7470*/  BSYNC B1 ;  /* 0x0000000000017941 */ /* 0x000fea0003800000 */
.L_x_230:
        /* <DEDUP_REMOVED lines=9> */
.L_x_233:
[----:B------:R-:W-:Y:S05]  /*7510*/  BSYNC B1 ;  /* 0x0000000000017941 */ /* 0x000fea0003800000 */
.L_x_232:
        /* <DEDUP_REMOVED lines=9> */
.L_x_235:
[----:B------:R-:W-:Y:S05]  /*75b0*/  BSYNC B1 ;  /* 0x0000000000017941 */ /* 0x000fea0003800000 */
.L_x_234:
        /* <DEDUP_REMOVED lines=9> */
.L_x_237:
[----:B------:R-:W-:Y:S05]  /*7650*/  BSYNC B1 ;  /* 0x0000000000017941 */ /* 0x000fea0003800000 */
.L_x_236:
        /* <DEDUP_REMOVED lines=9> */
.L_x_239:
[----:B------:R-:W-:Y:S05]  /*76f0*/  BSYNC B1 ;  /* 0x0000000000017941 */ /* 0x000fea0003800000 */
.L_x_238:
        /* <DEDUP_REMOVED lines=9> */
.L_x_241:
[----:B------:R-:W-:Y:S05]  /*7790*/  BSYNC B1 ;  /* 0x0000000000017941 */ /* 0x000fea0003800000 */
.L_x_240:
        /* <DEDUP_REMOVED lines=9> */
.L_x_243:
[----:B------:R-:W-:Y:S05]  /*7830*/  BSYNC B1 ;  /* 0x0000000000017941 */ /* 0x000fea0003800000 */
.L_x_242:
        /* <DEDUP_REMOVED lines=9> */
.L_x_245:
[----:B------:R-:W-:Y:S05]  /*78d0*/  BSYNC B1 ;  /* 0x0000000000017941 */ /* 0x000fea0003800000 */
.L_x_244:
        /* <DEDUP_REMOVED lines=9> */
.L_x_247:
[----:B------:R-:W-:Y:S05]  /*7970*/  BSYNC B1 ;  /* 0x0000000000017941 */ /* 0x000fea0003800000 */
.L_x_246:
        /* <DEDUP_REMOVED lines=9> */
.L_x_249:
[----:B------:R-:W-:Y:S05]  /*7a10*/  BSYNC B1 ;  /* 0x0000000000017941 */ /* 0x000fea0003800000 */
.L_x_248:
        /* <DEDUP_REMOVED lines=9> */
.L_x_251:
[----:B------:R-:W-:Y:S05]  /*7ab0*/  BSYNC B1 ;  /* 0x0000000000017941 */ /* 0x000fea0003800000 */
.L_x_250:
        /* <DEDUP_REMOVED lines=9> */
.L_x_253:
[----:B------:R-:W-:Y:S05]  /*7b50*/  BSYNC B1 ;  /* 0x0000000000017941 */ /* 0x000fea0003800000 */
.L_x_252:
        /* <DEDUP_REMOVED lines=9> */
.L_x_255:
[----:B------:R-:W-:Y:S05]  /*7bf0*/  BSYNC B1 ;  /* 0x0000000000017941 */ /* 0x000fea0003800000 */
.L_x_254:
        /* <DEDUP_REMOVED lines=9> */
.L_x_257:
[----:B------:R-:W-:Y:S05]  /*7c90*/  BSYNC B1 ;  /* 0x0000000000017941 */ /* 0x000fea0003800000 */
.L_x_256:
        /* <DEDUP_REMOVED lines=9> */
.L_x_259:
[----:B------:R-:W-:Y:S05]  /*7d30*/  BSYNC B1 ;  /* 0x0000000000017941 */ /* 0x000fea0003800000 */
.L_x_258:
        /* <DEDUP_REMOVED lines=9> */
.L_x_261:
[----:B------:R-:W-:Y:S05]  /*7dd0*/  BSYNC B1 ;  /* 0x0000000000017941 */ /* 0x000fea0003800000 */
.L_x_260:
        /* <DEDUP_REMOVED lines=9> */
.L_x_263:
[----:B------:R-:W-:Y:S05]  /*7e70*/  BSYNC B1 ;  /* 0x0000000000017941 */ /* 0x000fea0003800000 */
.L_x_262:
        /* <DEDUP_REMOVED lines=9> */
.L_x_265:
[----:B------:R-:W-:Y:S05]  /*7f10*/  BSYNC B1 ;  /* 0x0000000000017941 */ /* 0x000fea0003800000 */
.L_x_264:
        /* <DEDUP_REMOVED lines=9> */
.L_x_267:
[----:B------:R-:W-:Y:S05]  /*7fb0*/  BSYNC B1 ;  /* 0x0000000000017941 */ /* 0x000fea0003800000 */
.L_x_266:
        /* <DEDUP_REMOVED lines=9> */
.L_x_269:
[----:B------:R-:W-:Y:S05]  /*8050*/  BSYNC B1 ;  /* 0x0000000000017941 */ /* 0x000fea0003800000 */
.L_x_268:
        /* <DEDUP_REMOVED lines=9> */
.L_x_271:
[----:B------:R-:W-:Y:S05]  /*80f0*/  BSYNC B1 ;  /* 0x0000000000017941 */ /* 0x000fea0003800000 */
.L_x_270:
        /* <DEDUP_REMOVED lines=9> */
.L_x_273:
[----:B------:R-:W-:Y:S05]  /*8190*/  BSYNC B1 ;  /* 0x0000000000017941 */ /* 0x000fea0003800000 */
.L_x_272:
        /* <DEDUP_REMOVED lines=9> */
.L_x_275:
[----:B------:R-:W-:Y:S05]  /*8230*/  BSYNC B1 ;  /* 0x0000000000017941 */ /* 0x000fea0003800000 */
.L_x_274:
        /* <DEDUP_REMOVED lines=9> */
.L_x_277:
[----:B------:R-:W-:Y:S05]  /*82d0*/  BSYNC B1 ;  /* 0x0000000000017941 */ /* 0x000fea0003800000 */
.L_x_276:
        /* <DEDUP_REMOVED lines=9> */
.L_x_279:
[----:B------:R-:W-:Y:S05]  /*8370*/  BSYNC B1 ;  /* 0x0000000000017941 */ /* 0x000fea0003800000 */
.L_x_278:
[----:B0-2--5:R-:W-:Y:S01]  /*8380*/  LOP3.LUT R4, R168, 0xffffe000, RZ, 0xc0, !PT ;  /* 0xffffe000a8047812 */ /* 0x025fe200078ec0ff */
        /* <DEDUP_REMOVED lines=8> */
.L_x_281:
[----:B------:R-:W-:Y:S05]  /*8410*/  BSYNC B1 ;  /* 0x0000000000017941 */ /* 0x000fea0003800000 */
.L_x_280:
[----:B-----5:R-:W-:Y:S01]  /*8420*/  LOP3.LUT R4, R168, 0xffffe000, RZ, 0xc0, !PT ;  /* 0xffffe000a8047812 */ /* 0x020fe200078ec0ff */
[----:B------:R-:W-:Y:S01]  /*8430*/  BSSY B1, `(.L_x_282) ;  /* 0x000000a000017945 */ /* 0x000fe20003800000 */
[----:B------:R-:W-:-:S03]  /*8440*/  ISETP.GT.AND P1, PT, R0, 0x79, P1 ;  /* 0x000000790000780c */ /* 0x000fc60000f24270 */
[----:B------:R-:W-:Y:S01]  /*8450*/  FMUL R5, R4, R155 ;  /* 0x0000009b04057220 */ /* 0x000fe20000400000 */
[----:B------:R-:W-:-:S03]  /*8460*/  @P2 IMAD.MOV.U32 R4, RZ, RZ, R10 ;  /* 0x000000ffff042224 */ /* 0x000fc600078e000a */
[----:B0-----:R-:W-:Y:S01]  /*8470*/  FFMA R7, R86, R154, R5 ;  /* 0x0000009a56077223 */ /* 0x001fe20000000005 */
[----:B------:R-:W-:-:S04]  /*8480*/  @P2 IMAD.MOV.U32 R5, RZ, RZ, R11 ;  /* 0x000000ffff052224 */ /* 0x000fc800078e000b */
[----:B------:R-:W-:-:S05]  /*8490*/  F2FP.TF32.F32.PACK_B R7, R7 ;  /* 0x00000007ff07723e */ /* 0x000fca00024050ff */
[----:B------:R0:W-:Y:S01]  /*84a0*/  @P2 STG.E desc[UR36][R4.64+0x1e0], R7 ;  /* 0x0001e00704002986 */ /* 0x0001e2000c101924 */
[----:B------:R-:W-:Y:S05]  /*84b0*/  @!P1 BRA `(.L_x_283) ;  /* 0x0000000000049947 */ /* 0x000fea0003800000 */
[----:B------:R0:W5:Y:S02]  /*84c0*/  LDG.E.LTC128B R168, desc[UR36][R8.64+0x1e4] ;  /* 0x0001e42408a87981 */ /* 0x000164000c1e1920 */
.L_x_283:
[----:B------:R-:W-:Y:S05]  /*84d0*/  BSYNC B1 ;  /* 0x0000000000017941 */ /* 0x000fea0003800000 */
.L_x_282:
[----:B------:R-:W-:Y:S05]  /*84e0*/  @!P1 BRA `(.L_x_284) ;  /* 0x00000024004c9947 */ /* 0x000fea0003800000 */
[----:B-----5:R-:W-:-:S05]  /*84f0*/  LOP3.LUT R168, R168, 0xffffe000, RZ, 0xc0, !PT ;  /* 0xffffe000a8a87812 */ /* 0x020fca00078ec0ff */
[----:B------:R-:W-:-:S04]  /*8500*/  FMUL R168, R168, R155 ;  /* 0x0000009ba8a87220 */ /* 0x000fc80000400000 */
[----:B------:R-:W-:-:S05]  /*8510*/  FFMA R87, R87, R154, R168 ;  /* 0x0000009a57577223 */ /* 0x000fca00000000a8 */
[----:B------:R-:W-:-:S05]  /*8520*/  F2FP.TF32.F32.PACK_B R87, R87 ;  /* 0x00000057ff57723e */ /* 0x000fca00024050ff */
[----:B------:R0:W-:Y:S01]  /*8530*/  STG.E desc[UR36][R10.64+0x1e4], R87 ;  /* 0x0001e4570a007986 */ /* 0x0001e2000c101924 */
[----:B------:R-:W-:Y:S05]  /*8540*/  BRA `(.L_x_284) ;  /* 0x0000002400347947 */ /* 0x000fea0003800000 */
.L_x_33:
[----:B------:R-:W-:Y:S01]  /*8550*/  ULDC.64 UR4, c[0x0][0x5c0] ;  /* 0x0001700000047ab9 */ /* 0x000fe20000000a00 */
[-C--:B------:R-:W-:Y:S01]  /*8560*/  FMUL R15, R88, R154.reuse ;  /* 0x0000009a580f7220 */ /* 0x080fe20000400000 */
[----:B------:R-:W-:Y:S01]  /*8570*/  ISETP.GT.AND P4, PT, R0, 0x1, P1 ;  /* 0x000000010000780c */ /* 0x000fe20000f84270 */
[-C--:B------:R-:W-:Y:S01]  /*8580*/  FMUL R89, R89, R154.reuse ;  /* 0x0000009a59597220 */ /* 0x080fe20000400000 */
[----:B------:R-:W-:Y:S01]  /*8590*/  LEA R6, P0, R168, UR4, 0x2 ;  /* 0x00000004a8067c11 */ /* 0x000fe2000f8010ff */
[----:B------:R-:W-:Y:S01]  /*85a0*/  IMAD.SHL.U32 R11, R4, 0x20, RZ ;  /* 0x00000020040b7824 */ /* 0x000fe200078e00ff */
[----:B------:R-:W-:Y:S01]  /*85b0*/  F2FP.TF32.F32.PACK_B R15, R15 ;  /* 0x0000000fff0f723e */ /* 0x000fe200024050ff */
[-C--:B------:R-:W-:Y:S01]  /*85c0*/  FMUL R21, R90, R154.reuse ;  /* 0x0000009a5a157220 */ /* 0x080fe20000400000 */
[----:B------:R-:W-:Y:S01]  /*85d0*/  LEA.HI.X R7, R168, UR5, R175, 0x2, P0 ;  /* 0x00000005a8077c11 */ /* 0x000fe200080f14af */
[-C--:B------:R-:W-:Y:S01]  /*85e0*/  FMUL R91, R91, R154.reuse ;  /* 0x0000009a5b5b7220 */ /* 0x080fe20000400000 */
[----:B------:R-:W-:Y:S01]  /*85f0*/  F2FP.TF32.F32.PACK_B R89, R89 ;  /* 0x00000059ff59723e */ /* 0x000fe200024050ff */
[-C--:B------:R-:W-:Y:S01]  /*8600*/  FMUL R93, R93, R154.reuse ;  /* 0x0000009a5d5d7220 */ /* 0x080fe20000400000 */
[----:B------:R-:W-:Y:S01]  /*8610*/  ISETP.GT.AND P0, PT, R157, 0x8, PT ;  /* 0x000000089d00780c */ /* 0x000fe20003f04270 */
[----:B------:R0:W-:Y:S01]  /*8620*/  @P2 STG.E desc[UR36][R6.64], R15 ;  /* 0x0000000f06002986 */ /* 0x0001e2000c101924 */
[----:B------:R-:W-:Y:S01]  /*8630*/  SHF.L.U64.HI R9, R4, 0x5, R5 ;  /* 0x0000000504097819 */ /* 0x000fe20000010205 */
[----:B------:R-:W-:Y:S01]  /*8640*/  FMUL R23, R94, R154 ;  /* 0x0000009a5e177220 */ /* 0x000fe20000400000 */
[----:B------:R-:W-:Y:S01]  /*8650*/  IADD3 R12, P2, R11, R6, RZ ;  /* 0x000000060b0c7210 */ /* 0x000fe20007f5e0ff */
[----:B------:R-:W-:Y:S01]  /*8660*/  @P4 STG.E desc[UR36][R6.64+0x4], R89 ;  /* 0x0000045906004986 */ /* 0x000fe2000c101924 */
[C---:B------:R-:W-:Y:S01]  /*8670*/  ISETP.GT.AND P3, PT, R0.reuse, RZ, P0 ;  /* 0x000000ff0000720c */ /* 0x040fe20000764270 */
[-C--:B------:R-:W-:Y:S01]  /*8680*/  FMUL R95, R95, R154.reuse ;  /* 0x0000009a5f5f7220 */ /* 0x080fe20000400000 */
[C---:B------:R-:W-:Y:S01]  /*8690*/  ISETP.GT.AND P4, PT, R0.reuse, 0x1, P0 ;  /* 0x000000010000780c */ /* 0x040fe20000784270 */
[----:B------:R-:W-:Y:S01]  /*86a0*/  IMAD.X R13, R9, 0x1, R7, P2 ;  /* 0x00000001090d7824 */ /* 0x000fe200010e0607 */
[----:B------:R-:W-:Y:S01]  /*86b0*/  ISETP.GT.AND P2, PT, R0, 0x8, P1 ;  /* 0x000000080000780c */ /* 0x000fe20000f44270 */
[-C--:B------:R-:W-:Y:S01]  /*86c0*/  FMUL R97, R97, R154.reuse ;  /* 0x0000009a61617220 */ /* 0x080fe20000400000 */
[----:B------:R-:W-:Y:S01]  /*86d0*/  F2FP.TF32.F32.PACK_B R21, R21 ;  /* 0x00000015ff15723e */ /* 0x000fe200024050ff */
[-C--:B0-----:R-:W-:Y:S01]  /*86e0*/  FMUL R15, R92, R154.reuse ;  /* 0x0000009a5c0f7220 */ /* 0x081fe20000400000 */
[----:B------:R-:W-:Y:S01]  /*86f0*/  F2FP.TF32.F32.PACK_B R91, R91 ;  /* 0x0000005bff5b723e */ /* 0x000fe200024050ff */
[-C--:B------:R-:W-:Y:S01]  /*8700*/  FMUL R99, R99, R154.reuse ;  /* 0x0000009a63637220 */ /* 0x080fe20000400000 */
[----:B------:R-:W-:Y:S01]  /*8710*/  F2FP.TF32.F32.PACK_B R93, R93 ;  /* 0x0000005dff5d723e */ /* 0x000fe200024050ff */
[-C--:B------:R-:W-:Y:S01]  /*8720*/  FMUL R101, R101, R154.reuse ;  /* 0x0000009a65657220 */ /* 0x080fe20000400000 */
[----:B------:R-:W-:Y:S01]  /*8730*/  F2FP.TF32.F32.PACK_B R15, R15 ;  /* 0x0000000fff0f723e */ /* 0x000fe200024050ff */
[----:B------:R0:W-:Y:S01]  /*8740*/  @P3 STG.E desc[UR36][R12.64], R21 ;  /* 0x000000150c003986 */ /* 0x0001e2000c101924 */
[C---:B------:R-:W-:Y:S01]  /*8750*/  ISETP.GT.AND P3, PT, R0.reuse, 0x9, P1 ;  /* 0x000000090000780c */ /* 0x040fe20000f64270 */
[-C--:B------:R-:W-:Y:S01]  /*8760*/  FMUL R103, R103, R154.reuse ;  /* 0x0000009a67677220 */ /* 0x080fe20000400000 */
[----:B------:R-:W-:Y:S01]  /*8770*/  F2FP.TF32.F32.PACK_B R23, R23 ;  /* 0x00000017ff17723e */ /* 0x000fe200024050ff */
[----:B------:R-:W-:Y:S01]  /*8780*/  @P4 STG.E desc[UR36][R12.64+0x4], R91 ;  /* 0x0000045b0c004986 */ /* 0x000fe2000c101924 */
[C---:B------:R-:W-:Y:S01]  /*8790*/  ISETP.GT.AND P4, PT, R0.reuse, 0x8, P0 ;  /* 0x000000080000780c */ /* 0x040fe20000784270 */
[-C--:B------:R-:W-:Y:S01]  /*87a0*/  FMUL R105, R105, R154.reuse ;  /* 0x0000009a69697220 */ /* 0x080fe20000400000 */
[----:B------:R-:W-:Y:S01]  /*87b0*/  F2FP.TF32.F32.PACK_B R95, R95 ;  /* 0x0000005fff5f723e */ /* 0x000fe200024050ff */
[----:B------:R1:W-:Y:S01]  /*87c0*/  @P2 STG.E desc[UR36][R6.64+0x20], R15 ;  /* 0x0000200f06002986 */ /* 0x0003e2000c101924 */
[----:B------:R-:W-:Y:S01]  /*87d0*/  ISETP.GT.AND P2, PT, R0, 0x9, P0 ;  /* 0x000000090000780c */ /* 0x000fe20000744270 */
[-C--:B------:R-:W-:Y:S01]  /*87e0*/  FMUL R107, R107, R154.reuse ;  /* 0x0000009a6b6b7220 */ /* 0x080fe20000400000 */
[----:B------:R-:W-:Y:S01]  /*87f0*/  F2FP.TF32.F32.PACK_B R97, R97 ;  /* 0x00000061ff61723e */ /* 0x000fe200024050ff */
[-C--:B0-----:R-:W-:Y:S01]  /*8800*/  FMUL R21, R98, R154.reuse ;  /* 0x0000009a62157220 */ /* 0x081fe20000400000 */
[----:B------:R-:W-:Y:S01]  /*8810*/  F2FP.TF32.F32.PACK_B R99, R99 ;  /* 0x00000063ff63723e */ /* 0x000fe200024050ff */
[----:B------:R-:W-:Y:S01]  /*8820*/  @P3 STG.E desc[UR36][R6.64+0x24], R93 ;  /* 0x0000245d06003986 */ /* 0x000fe2000c101924 */
[C---:B------:R-:W-:Y:S01]  /*8830*/  ISETP.GT.AND P3, PT, R0.reuse, 0x10, P1 ;  /* 0x000000100000780c */ /* 0x040fe20000f64270 */
[-C--:B------:R-:W-:Y:S01]  /*8840*/  FMUL R109, R109, R154.reuse ;  /* 0x0000009a6d6d7220 */ /* 0x080fe20000400000 */
[----:B------:R-:W-:Y:S01]  /*8850*/  F2FP.TF32.F32.PACK_B R21, R21 ;  /* 0x00000015ff15723e */ /* 0x000fe200024050ff */
[----:B------:R0:W-:Y:S01]  /*8860*/  @P4 STG.E desc[UR36][R12.64+0x20], R23 ;  /* 0x000020170c004986 */ /* 0x0001e2000c101924 */
[----:B------:R-:W-:Y:S01]  /*8870*/  ISETP.GT.AND P4, PT, R0, 0x11, P1 ;  /* 0x000000110000780c */ /* 0x000fe20000f84270 */
[-C--:B-1----:R-:W-:Y:S01]  /*8880*/  FMUL R15, R96, R154.reuse ;  /* 0x0000009a600f7220 */ /* 0x082fe20000400000 */
[----:B------:R-:W-:Y:S01]  /*8890*/  F2FP.TF32.F32.PACK_B R101, R101 ;  /* 0x00000065ff65723e */ /* 0x000fe200024050ff */
[----:B------:R-:W-:Y:S01]  /*88a0*/  @P2 STG.E desc[UR36][R12.64+0x24], R95 ;  /* 0x0000245f0c002986 */ /* 0x000fe2000c101924 */
[C---:B------:R-:W-:Y:S01]  /*88b0*/  ISETP.GT.AND P2, PT, R0.reuse, 0x10, P0 ;  /* 0x000000100000780c */ /* 0x040fe20000744270 */
[-C--:B------:R-:W-:Y:S01]  /*88c0*/  FMUL R111, R111, R154.reuse ;  /* 0x0000009a6f6f7220 */ /* 0x080fe20000400000 */
[----:B------:R-:W-:Y:S01]  /*88d0*/  F2FP.TF32.F32.PACK_B R15, R15 ;  /* 0x0000000fff0f723e */ /* 0x000fe200024050ff */
[-C--:B------:R-:W-:Y:S01]  /*88e0*/  FMUL R113, R113, R154.reuse ;  /* 0x0000009a71717220 */ /* 0x080fe20000400000 */
[----:B------:R-:W-:Y:S01]  /*88f0*/  F2FP.TF32.F32.PACK_B R103, R103 ;  /* 0x00000067ff67723e */ /* 0x000fe200024050ff */
[-C--:B------:R-:W-:Y:S01]  /*8900*/  FMUL R115, R115, R154.reuse ;  /* 0x0000009a73737220 */ /* 0x080fe20000400000 */
[----:B------:R-:W-:Y:S01]  /*8910*/  F2FP.TF32.F32.PACK_B R105, R105 ;  /* 0x00000069ff69723e */ /* 0x000fe200024050ff */
[----:B------:R1:W-:Y:S01]  /*8920*/  @P3 STG.E desc[UR36][R6.64+0x40], R15 ;  /* 0x0000400f06003986 */ /* 0x0003e2000c101924 */
[----:B------:R-:W-:Y:S01]  /*8930*/  ISETP.GT.AND P3, PT, R0, 0x11, P0 ;  /* 0x000000110000780c */ /* 0x000fe20000764270 */
        /* <DEDUP_REMOVED lines=10> */
[-C--:B-1----:R-:W-:Y:S01]  /*89e0*/  FMUL R15, R102, R154.reuse ;  /* 0x0000009a660f7220 */ /* 0x082fe20000400000 */
[----:B------:R-:W-:Y:S01]  /*89f0*/  F2FP.TF32.F32.PACK_B R111, R111 ;  /* 0x0000006fff6f723e */ /* 0x000fe200024050ff */
[----:B------:R-:W-:Y:S01]  /*8a00*/  @P3 STG.E desc[UR36][R12.64+0x44], R99 ;  /* 0x000044630c003986 */ /* 0x000fe2000c101924 */
[C---:B------:R-:W-:Y:S01]  /*8a10*/  ISETP.GT.AND P3, PT, R0.reuse, 0x18, P0 ;  /* 0x000000180000780c */ /* 0x040fe20000764270 */
        /* <DEDUP_REMOVED lines=83> */
[----:B------:R-:W-:Y:S01]  /*8f50*/  ISETP.GT.AND P3, PT, R0, 0x40, P1 ;  /* 0x000000400000780c */ /* 0x000fe20000f64270 */
        /* <DEDUP_REMOVED lines=35> */
[----:B------:R-:W-:Y:S01]  /*9190*/  ISETP.GT.AND P2, PT, R0, 0x50, P1 ;  /* 0x000000500000780c */ /* 0x000fe20000f44270 */
[-C--:B------:R-:W-:Y:S01]  /*91a0*/  FMUL R33, R33, R154.reuse ;  /* 0x0000009a21217220 */ /* 0x080fe20000400000 */
[----:B------:R-:W-:Y:S01]  /*91b0*/  F2FP.TF32.F32.PACK_B R21, R21 ;  /* 0x00000015ff15723e */ /* 0x000fe200024050ff */
[-C--:B------:R-:W-:Y:S01]  /*91c0*/  FMUL R35, R35, R154.reuse ;  /* 0x0000009a23237220 */ /* 0x080fe20000400000 */
[----:B------:R-:W-:Y:S01]  /*91d0*/  SHF.L.U64.HI R5, R4, 0x9, R5 ;  /* 0x0000000904057819 */ /* 0x000fe20000010205 */
        /* <DEDUP_REMOVED lines=91> */
[C---:B------:R-:W-:Y:S01]  /*9790*/  ISETP.GT.AND P0, PT, R0.reuse, 0x79, P0 ;  /* 0x000000790000780c */ /* 0x040fe20000704270 */
[----:B------:R0:W-:Y:S01]  /*97a0*/  @P2 STG.E desc[UR36][R12.64+0x1c0], R21 ;  /* 0x0001c0150c002986 */ /* 0x0001e2000c101924 */
[C---:B------:R-:W-:Y:S01]  /*97b0*/  ISETP.GT.AND P2, PT, R0.reuse, 0x78, P1 ;  /* 0x000000780000780c */ /* 0x040fe20000f44270 */
[-C--:B------:R-:W-:Y:S01]  /*97c0*/  FMUL R69, R69, R154.reuse ;  /* 0x0000009a45457220 */ /* 0x080fe20000400000 */
[----:B------:R-:W-:Y:S01]  /*97d0*/  ISETP.GT.AND P1, PT, R0, 0x79, P1 ;  /* 0x000000790000780c */ /* 0x000fe20000f24270 */
[-C--:B------:R-:W-:Y:S01]  /*97e0*/  FMUL R71, R71, R154.reuse ;  /* 0x0000009a47477220 */ /* 0x080fe20000400000 */
[----:B------:R-:W-:Y:S01]  /*97f0*/  F2FP.TF32.F32.PACK_B R23, R23 ;  /* 0x00000017ff17723e */ /* 0x000fe200024050ff */
[----:B------:R-:W-:Y:S01]  /*9800*/  @P3 STG.E desc[UR36][R12.64+0x1c4], R147 ;  /* 0x0001c4930c003986 */ /* 0x000fe2000c101924 */
[----:B------:R-:W-:Y:S01]  /*9810*/  F2FP.TF32.F32.PACK_B R57, R57 ;  /* 0x00000039ff39723e */ /* 0x000fe200024050ff */
[-C--:B------:R-:W-:Y:S01]  /*9820*/  FMUL R73, R73, R154.reuse ;  /* 0x0000009a49497220 */ /* 0x080fe20000400000 */
[----:B------:R-:W-:Y:S01]  /*9830*/  F2FP.TF32.F32.PACK_B R59, R59 ;  /* 0x0000003bff3b723e */ /* 0x000fe200024050ff */
[--C-:B------:R-:W-:Y:S01]  /*9840*/  @P4 IMAD.MOV.U32 R14, RZ, RZ, R12.reuse ;  /* 0x000000ffff0e4224 */ /* 0x100fe200078e000c */
[----:B------:R-:W-:Y:S01]  /*9850*/  F2FP.TF32.F32.PACK_B R61, R61 ;  /* 0x0000003dff3d723e */ /* 0x000fe200024050ff */
[--C-:B-1----:R-:W-:Y:S01]  /*9860*/  @P4 IMAD.MOV.U32 R15, RZ, RZ, R13.reuse ;  /* 0x000000ffff0f4224 */ /* 0x102fe200078e000d */
[----:B------:R-:W-:Y:S01]  /*9870*/  F2FP.TF32.F32.PACK_B R63, R63 ;  /* 0x0000003fff3f723e */ /* 0x000fe200024050ff */
[----:B------:R1:W-:Y:S01]  /*9880*/  @P2 STG.E desc[UR36][R6.64+0x1e0], R23 ;  /* 0x0001e01706002986 */ /* 0x0003e2000c101924 */
[----:B0-----:R-:W-:Y:S01]  /*9890*/  IMAD.SHL.U32 R21, R4, 0x200, RZ ;  /* 0x0000020004157824 */ /* 0x001fe200078e00ff */
[----:B------:R-:W-:Y:S01]  /*98a0*/  F2FP.TF32.F32.PACK_B R65, R65 ;  /* 0x00000041ff41723e */ /* 0x000fe200024050ff */
[-C--:B------:R-:W-:Y:S01]  /*98b0*/  FMUL R75, R75, R154.reuse ;  /* 0x0000009a4b4b7220 */ /* 0x080fe20000400000 */
[----:B------:R-:W-:Y:S01]  /*98c0*/  @P1 STG.E desc[UR36][R6.64+0x1e4], R149 ;  /* 0x0001e49506001986 */ /* 0x000fe2000c101924 */
[----:B------:R-:W-:Y:S01]  /*98d0*/  ISETP.GT.AND P1, PT, R157, 0x80, PT ;  /* 0x000000809d00780c */ /* 0x000fe20003f24270 */
[----:B------:R-:W-:Y:S01]  /*98e0*/  FMUL R77, R77, R154 ;  /* 0x0000009a4d4d7220 */ /* 0x000fe20000400000 */
[----:B------:R-:W-:Y:S01]  /*98f0*/  IADD3 R4, P3, R21, R6, RZ ;  /* 0x0000000615047210 */ /* 0x000fe20007f7e0ff */
[----:B------:R0:W-:Y:S01]  /*9900*/  @P4 STG.E desc[UR36][R14.64+0x1e0], R89 ;  /* 0x0001e0590e004986 */ /* 0x0001e2000c101924 */
[----:B------:R-:W-:Y:S01]  /*9910*/  ISETP.GT.AND P4, PT, R0, RZ, P1 ;  /* 0x000000ff0000720c */ /* 0x000fe20000f84270 */
[-C--:B------:R-:W-:Y:S01]  /*9920*/  FMUL R79, R79, R154.reuse ;  /* 0x0000009a4f4f7220 */ /* 0x080fe20000400000 */
[----:B------:R-:W-:Y:S01]  /*9930*/  F2FP.TF32.F32.PACK_B R67, R67 ;  /* 0x00000043ff43723e */ /* 0x000fe200024050ff */
[-C--:B-1----:R-:W-:Y:S01]  /*9940*/  FMUL R23, R28, R154.reuse ;  /* 0x0000009a1c177220 */ /* 0x082fe20000400000 */
[----:B------:R-:W-:Y:S01]  /*9950*/  F2FP.TF32.F32.PACK_B R69, R69 ;  /* 0x00000045ff45723e */ /* 0x000fe200024050ff */
[-C--:B------:R-:W-:Y:S01]  /*9960*/  FMUL R81, R81, R154.reuse ;  /* 0x0000009a51517220 */ /* 0x080fe20000400000 */
[----:B------:R-:W-:Y:S01]  /*9970*/  F2FP.TF32.F32.PACK_B R71, R71 ;  /* 0x00000047ff47723e */ /* 0x000fe200024050ff */
[-C--:B------:R-:W-:Y:S01]  /*9980*/  FMUL R83, R83, R154.reuse ;  /* 0x0000009a53537220 */ /* 0x080fe20000400000 */
[----:B------:R-:W-:Y:S01]  /*9990*/  F2FP.TF32.F32.PACK_B R23, R23 ;  /* 0x00000017ff17723e */ /* 0x000fe200024050ff */
[-C--:B------:R-:W-:Y:S01]  /*99a0*/  FMUL R85, R85, R154.reuse ;  /* 0x0000009a55557220 */ /* 0x080fe20000400000 */
[----:B------:R-:W-:Y:S01]  /*99b0*/  F2FP.TF32.F32.PACK_B R73, R73 ;  /* 0x00000049ff49723e */ /* 0x000fe200024050ff */
[----:B0-----:R-:W-:Y:S01]  /*99c0*/  @P0 IMAD.MOV.U32 R14, RZ, RZ, R12 ;  /* 0x000000ffff0e0224 */ /* 0x001fe200078e000c */
[----:B------:R-:W-:Y:S01]  /*99d0*/  F2FP.TF32.F32.PACK_B R75, R75 ;  /* 0x0000004bff4b723e */ /* 0x000fe200024050ff */
[----:B------:R-:W-:Y:S01]  /*99e0*/  @P0 IMAD.MOV.U32 R15, RZ, RZ, R13 ;  /* 0x000000ffff0f0224 */ /* 0x000fe200078e000d */
[----:B------:R-:W-:Y:S01]  /*99f0*/  F2FP.TF32.F32.PACK_B R77, R77 ;  /* 0x0000004dff4d723e */ /* 0x000fe200024050ff */
[----:B------:R-:W-:Y:S01]  /*9a00*/  FMUL R87, R87, R154 ;  /* 0x0000009a57577220 */ /* 0x000fe20000400000 */
[----:B------:R-:W-:-:S02]  /*9a10*/  F2FP.TF32.F32.PACK_B R79, R79 ;  /* 0x0000004fff4f723e */ /* 0x000fc400024050ff */
[----:B------:R0:W-:Y:S01]  /*9a20*/  @P0 STG.E desc[UR36][R14.64+0x1e4], R151 ;  /* 0x0001e4970e000986 */ /* 0x0001e2000c101924 */
[----:B------:R-:W-:Y:S01]  /*9a30*/  IADD3 R12, P0, P2, R11, R6, R21 ;  /* 0x000000060b0c7210 */ /* 0x000fe20007a1e015 */
[-C--:B------:R-:W-:Y:S01]  /*9a40*/  FMUL R21, R24, R154.reuse ;  /* 0x0000009a18157220 */ /* 0x080fe20000400000 */
[----:B------:R-:W-:Y:S02]  /*9a50*/  F2FP.TF32.F32.PACK_B R81, R81 ;  /* 0x00000051ff51723e */ /* 0x000fe400024050ff */
[----:B------:R-:W-:Y:S01]  /*9a60*/  IADD3.X R13, R9, R7, R5, P0, P2 ;  /* 0x00000007090d7210 */ /* 0x000fe200007e4405 */
[----:B------:R-:W-:Y:S01]  /*9a70*/  IMAD.X R5, R5, 0x1, R7, P3 ;  /* 0x0000000105057824 */ /* 0x000fe200018e0607 */
[----:B------:R-:W-:Y:S02]  /*9a80*/  ISETP.GT.AND P2, PT, R0, 0x1, P1 ;  /* 0x000000010000780c */ /* 0x000fe40000f44270 */
[----:B------:R-:W-:Y:S02]  /*9a90*/  ISETP.GT.AND P0, PT, R157, 0x88, PT ;  /* 0x000000889d00780c */ /* 0x000fe40003f04270 */
[----:B------:R-:W-:Y:S01]  /*9aa0*/  F2FP.TF32.F32.PACK_B R21, R21 ;  /* 0x00000015ff15723e */ /* 0x000fe200024050ff */
[----:B0-----:R-:W-:Y:S01]  /*9ab0*/  FMUL R15, R26, R154 ;  /* 0x0000009a1a0f7220 */ /* 0x001fe20000400000 */
[----:B------:R-:W-:-:S02]  /*9ac0*/  ISETP.GT.AND P3, PT, R0, RZ, P0 ;  /* 0x000000ff0000720c */ /* 0x000fc40000764270 */
[----:B------:R-:W-:Y:S01]  /*9ad0*/  F2FP.TF32.F32.PACK_B R83, R83 ;  /* 0x00000053ff53723e */ /* 0x000fe200024050ff */
[----:B------:R-:W-:Y:S01]  /*9ae0*/  @P4 STG.E desc[UR36][R4.64], R21 ;  /* 0x0000001504004986 */ /* 0x000fe2000c101924 */
[----:B------:R-:W-:Y:S02]  /*9af0*/  IADD3 R6, P4, R11, R4, RZ ;  /* 0x000000040b067210 */ /* 0x000fe40007f9e0ff */
[----:B------:R-:W-:Y:S01]  /*9b00*/  F2FP.TF32.F32.PACK_B R15, R15 ;  /* 0x0000000fff0f723e */ /* 0x000fe200024050ff */
[----:B------:R-:W-:Y:S01]  /*9b10*/  @P2 STG.E desc[UR36][R4.64+0x4], R25 ;  /* 0x0000041904002986 */ /* 0x000fe2000c101924 */
[C---:B------:R-:W-:Y:S01]  /*9b20*/  ISETP.GT.AND P2, PT, R0.reuse, 0x1, P0 ;  /* 0x000000010000780c */ /* 0x040fe20000744270 */
[----:B------:R-:W-:Y:S01]  /*9b30*/  IMAD.X R7, R9, 0x1, R5, P4 ;  /* 0x0000000109077824 */ /* 0x000fe200020e0605 */
[----:B------:R-:W-:Y:S02]  /*9b40*/  ISETP.GT.AND P4, PT, R0, 0x8, P1 ;  /* 0x000000080000780c */ /* 0x000fe40000f84270 */
[----:B------:R-:W-:-:S02]  /*9b50*/  F2FP.TF32.F32.PACK_B R85, R85 ;  /* 0x00000055ff55723e */ /* 0x000fc400024050ff */
[----:B------:R0:W-:Y:S01]  /*9b60*/  @P3 STG.E desc[UR36][R6.64], R15 ;  /* 0x0000000f06003986 */ /* 0x0001e2000c101924 */
[----:B------:R-:W-:Y:S02]  /*9b70*/  ISETP.GT.AND P3, PT, R0, 0x9, P1 ;  /* 0x000000090000780c */ /* 0x000fe40000f64270 */
[----:B------:R-:W-:-:S04]  /*9b80*/  F2FP.TF32.F32.PACK_B R87, R87 ;  /* 0x00000057ff57723e */ /* 0x000fc800024050ff */
[----:B------:R1:W-:Y:S01]  /*9b90*/  @P2 STG.E desc[UR36][R6.64+0x4], R27 ;  /* 0x0000041b06002986 */ /* 0x0003e2000c101924 */
[----:B------:R-:W-:-:S03]  /*9ba0*/  ISETP.GT.AND P2, PT, R0, 0x8, P0 ;  /* 0x000000080000780c */ /* 0x000fc60000744270 */
[----:B------:R-:W-:Y:S01]  /*9bb0*/  @P4 STG.E desc[UR36][R4.64+0x20], R23 ;  /* 0x0000201704004986 */ /* 0x000fe2000c101924 */
[----:B------:R-:W-:Y:S01]  /*9bc0*/  IADD3 R8, P4, R11, R4, RZ ;  /* 0x000000040b087210 */ /* 0x000fe20007f9e0ff */
[-C--:B------:R-:W-:Y:S01]  /*9bd0*/  FMUL R11, R30, R154.reuse ;  /* 0x0000009a1e0b7220 */ /* 0x080fe20000400000 */
[-C--:B0-----:R-:W-:Y:S01]  /*9be0*/  FMUL R15, R34, R154.reuse ;  /* 0x0000009a220f7220 */ /* 0x081fe20000400000 */
[----:B------:R-:W-:Y:S01]  /*9bf0*/  @P3 STG.E desc[UR36][R4.64+0x24], R29 ;  /* 0x0000241d04003986 */ /* 0x000fe2000c101924 */
[----:B------:R-:W-:Y:S01]  /*9c00*/  ISETP.GT.AND P3, PT, R0, 0x9, P0 ;  /* 0x000000090000780c */ /* 0x000fe20000764270 */
[----:B------:R-:W-:Y:S01]  /*9c10*/  IMAD.X R9, R9, 0x1, R5, P4 ;  /* 0x0000000109097824 */ /* 0x000fe200020e0605 */
[----:B------:R-:W-:Y:S01]  /*9c20*/  F2FP.TF32.F32.PACK_B R11, R11 ;  /* 0x0000000bff0b723e */ /* 0x000fe200024050ff */
[----:B-1----:R-:W-:Y:S01]  /*9c30*/  FMUL R7, R32, R154 ;  /* 0x0000009a20077220 */ /* 0x002fe20000400000 */
[C---:B------:R-:W-:Y:S02]  /*9c40*/  ISETP.GT.AND P4, PT, R0.reuse, 0x11, P1 ;  /* 0x000000110000780c */ /* 0x040fe40000f84270 */
[----:B------:R-:W-:Y:S01]  /*9c50*/  F2FP.TF32.F32.PACK_B R15, R15 ;  /* 0x0000000fff0f723e */ /* 0x000fe200024050ff */
[----:B------:R0:W-:Y:S01]  /*9c60*/  @P2 STG.E desc[UR36][R8.64+0x20], R11 ;  /* 0x0000200b08002986 */ /* 0x0001e2000c101924 */
[----:B------:R-:W-:-:S02]  /*9c70*/  ISETP.GT.AND P2, PT, R0, 0x10, P1 ;  /* 0x000000100000780c */ /* 0x000fc40000f44270 */
[----:B------:R-:W-:-:S03]  /*9c80*/  F2FP.TF32.F32.PACK_B R7, R7 ;  /* 0x00000007ff07723e */ /* 0x000fc600024050ff */
[----:B------:R-:W-:Y:S01]  /*9c90*/  @P3 STG.E desc[UR36][R12.64+0x24], R31 ;  /* 0x0000241f0c003986 */ /* 0x000fe2000c101924 */
[----:B------:R-:W-:-:S03]  /*9ca0*/  ISETP.GT.AND P3, PT, R0, 0x10, P0 ;  /* 0x000000100000780c */ /* 0x000fc60000764270 */
[----:B------:R-:W-:Y:S01]  /*9cb0*/  @P4 STG.E desc[UR36][R4.64+0x44], R33 ;  /* 0x0000442104004986 */ /* 0x000fe2000c101924 */
[----:B------:R-:W-:Y:S01]  /*9cc0*/  ISETP.GT.AND P4, PT, R0, 0x18, P1 ;  /* 0x000000180000780c */ /* 0x000fe20000f84270 */
[-C--:B0-----:R-:W-:Y:S01]  /*9cd0*/  FMUL R9, R36, R154.reuse ;  /* 0x0000009a24097220 */ /* 0x081fe20000400000 */
[----:B------:R-:W-:Y:S01]  /*9ce0*/  FMUL R11, R38, R154 ;  /* 0x0000009a260b7220 */ /* 0x000fe20000400000 */
[----:B------:R0:W-:Y:S01]  /*9cf0*/  @P2 STG.E desc[UR36][R4.64+0x40], R7 ;  /* 0x0000400704002986 */ /* 0x0001e2000c101924 */
[----:B------:R-:W-:Y:S02]  /*9d00*/  ISETP.GT.AND P2, PT, R0, 0x11, P0 ;  /* 0x000000110000780c */ /* 0x000fe40000744270 */
[----:B------:R-:W-:Y:S02]  /*9d10*/  F2FP.TF32.F32.PACK_B R9, R9 ;  /* 0x00000009ff09723e */ /* 0x000fe400024050ff */
[----:B------:R-:W-:Y:S01]  /*9d20*/  F2FP.TF32.F32.PACK_B R11, R11 ;  /* 0x0000000bff0b723e */ /* 0x000fe200024050ff */
[----:B------:R-:W-:-:S02]  /*9d30*/  @P3 IMAD.MOV.U32 R6, RZ, RZ, R12 ;  /* 0x000000ffff063224 */ /* 0x000fc400078e000c */
[----:B0-----:R-:W-:-:S05]  /*9d40*/  @P3 IMAD.MOV.U32 R7, RZ, RZ, R13 ;  /* 0x000000ffff073224 */ /* 0x001fca00078e000d */
[----:B------:R0:W-:Y:S01]  /*9d50*/  @P3 STG.E desc[UR36][R6.64+0x40], R15 ;  /* 0x0000400f06003986 */ /* 0x0001e2000c101924 */
[----:B------:R-:W-:Y:S01]  /*9d60*/  ISETP.GT.AND P3, PT, R0, 0x19, P1 ;  /* 0x000000190000780c */ /* 0x000fe20000f64270 */
[----:B0-----:R-:W-:Y:S02]  /*9d70*/  @P2 IMAD.MOV.U32 R6, RZ, RZ, R12 ;  /* 0x000000ffff062224 */ /* 0x001fe400078e000c */
[----:B------:R-:W-:Y:S01]  /*9d80*/  FMUL R15, R40, R154 ;  /* 0x0000009a280f7220 */ /* 0x000fe20000400000 */
[----:B------:R-:W-:-:S04]  /*9d90*/  @P2 IMAD.MOV.U32 R7, RZ, RZ, R13 ;  /* 0x000000ffff072224 */ /* 0x000fc800078e000d */
[----:B------:R-:W-:Y:S01]  /*9da0*/  F2FP.TF32.F32.PACK_B R15, R15 ;  /* 0x0000000fff0f723e */ /* 0x000fe200024050ff */
[----:B------:R0:W-:Y:S01]  /*9db0*/  @P2 STG.E desc[UR36][R6.64+0x44], R35 ;  /* 0x0000442306002986 */ /* 0x0001e2000c101924 */
[----:B------:R-:W-:-:S03]  /*9dc0*/  ISETP.GT.AND P2, PT, R0, 0x18, P0 ;  /* 0x000000180000780c */ /* 0x000fc60000744270 */
[----:B------:R1:W-:Y:S01]  /*9dd0*/  @P4 STG.E desc[UR36][R4.64+0x60], R9 ;  /* 0x0000600904004986 */ /* 0x0003e2000c101924 */
[----:B------:R-:W-:-:S03]  /*9de0*/  ISETP.GT.AND P4, PT, R0, 0x19, P0 ;  /* 0x000000190000780c */ /* 0x000fc60000784270 */
[----:B------:R-:W-:Y:S01]  /*9df0*/  @P3 STG.E desc[UR36][R4.64+0x64], R37 ;  /* 0x0000642504003986 */ /* 0x000fe2000c101924 */
[----:B------:R-:W-:-:S05]  /*9e00*/  ISETP.GT.AND P3, PT, R0, 0x20, P1 ;  /* 0x000000200000780c */ /* 0x000fca0000f64270 */
[----:B0-----:R-:W-:Y:S02]  /*9e10*/  @P2 IMAD.MOV.U32 R6, RZ, RZ, R12 ;  /* 0x000000ffff062224 */ /* 0x001fe400078e000c */
[----:B------:R-:W-:Y:S02]  /*9e20*/  @P2 IMAD.MOV.U32 R7, RZ, RZ, R13 ;  /* 0x000000ffff072224 */ /* 0x000fe400078e000d */
[----:B-1----:R-:W-:-:S03]  /*9e30*/  FMUL R9, R42, R154 ;  /* 0x0000009a2a097220 */ /* 0x002fc60000400000 */
[----:B------:R0:W-:Y:S01]  /*9e40*/  @P2 STG.E desc[UR36][R6.64+0x60], R11 ;  /* 0x0000600b06002986 */ /* 0x0001e2000c101924 */
[----:B------:R-:W-:Y:S02]  /*9e50*/  ISETP.GT.AND P2, PT, R0, 0x21, P1 ;  /* 0x000000210000780c */ /* 0x000fe40000f44270 */
[----:B------:R-:W-:Y:S01]  /*9e60*/  F2FP.TF32.F32.PACK_B R9, R9 ;  /* 0x00000009ff09723e */ /* 0x000fe200024050ff */
        /* <DEDUP_REMOVED lines=169> */
[C---:B------:R-:W-:Y:S02]  /*a900*/  ISETP.GT.AND P4, PT, R0.reuse, 0x78, P0 ;  /* 0x000000780000780c */ /* 0x040fe40000784270 */
[----:B------:R-:W-:-:S03]  /*a910*/  ISETP.GT.AND P0, PT, R0, 0x79, P0 ;  /* 0x000000790000780c */ /* 0x000fc60000704270 */
[----:B0-----:R-:W-:Y:S02]  /*a920*/  @P3 IMAD.MOV.U32 R6, RZ, RZ, R12 ;  /* 0x000000ffff063224 */ /* 0x001fe400078e000c */
[----:B------:R-:W-:Y:S02]  /*a930*/  @P3 IMAD.MOV.U32 R7, RZ, RZ, R13 ;  /* 0x000000ffff073224 */ /* 0x000fe400078e000d */
[----:B-1----:R-:W-:-:S03]  /*a940*/  FMUL R11, R86, R154 ;  /* 0x0000009a560b7220 */ /* 0x002fc60000400000 */
[----:B------:R0:W-:Y:S01]  /*a950*/  @P3 STG.E desc[UR36][R6.64+0x1c0], R15 ;  /* 0x0001c00f06003986 */ /* 0x0001e2000c101924 */
[C---:B------:R-:W-:Y:S02]  /*a960*/  ISETP.GT.AND P3, PT, R0.reuse, 0x78, P1 ;  /* 0x000000780000780c */ /* 0x040fe40000f64270 */
[----:B------:R-:W-:Y:S02]  /*a970*/  ISETP.GT.AND P1, PT, R0, 0x79, P1 ;  /* 0x000000790000780c */ /* 0x000fe40000f24270 */
[----:B------:R-:W-:Y:S01]  /*a980*/  F2FP.TF32.F32.PACK_B R11, R11 ;  /* 0x0000000bff0b723e */ /* 0x000fe200024050ff */
[----:B0-----:R-:W-:Y:S02]  /*a990*/  @P2 IMAD.MOV.U32 R6, RZ, RZ, R12 ;  /* 0x000000ffff062224 */ /* 0x001fe400078e000c */
[----:B------:R-:W-:-:S05]  /*a9a0*/  @P2 IMAD.MOV.U32 R7, RZ, RZ, R13 ;  /* 0x000000ffff072224 */ /* 0x000fca00078e000d */
[----:B------:R-:W-:Y:S04]  /*a9b0*/  @P2 STG.E desc[UR36][R6.64+0x1c4], R83 ;  /* 0x0001c45306002986 */ /* 0x000fe8000c101924 */
[----:B------:R-:W-:Y:S04]  /*a9c0*/  @P3 STG.E desc[UR36][R4.64+0x1e0], R9 ;  /* 0x0001e00904003986 */ /* 0x000fe8000c101924 */
[----:B------:R0:W-:Y:S02]  /*a9d0*/  @P1 STG.E desc[UR36][R4.64+0x1e4], R85 ;  /* 0x0001e45504001986 */ /* 0x0001e4000c101924 */
[----:B0-----:R-:W-:-:S02]  /*a9e0*/  @P4 IMAD.MOV.U32 R4, RZ, RZ, R12 ;  /* 0x000000ffff044224 */ /* 0x001fc400078e000c */
[----:B------:R-:W-:-:S05]  /*a9f0*/  @P4 IMAD.MOV.U32 R5, RZ, RZ, R13 ;  /* 0x000000ffff054224 */ /* 0x000fca00078e000d */
[----:B------:R0:W-:Y:S04]  /*aa00*/  @P4 STG.E desc[UR36][R4.64+0x1e0], R11 ;  /* 0x0001e00b04004986 */ /* 0x0001e8000c101924 */
[----:B------:R0:W-:Y:S02]  /*aa10*/  @P0 STG.E desc[UR36][R12.64+0x1e4], R87 ;  /* 0x0001e4570c000986 */ /* 0x0001e4000c101924 */
.L_x_284:
[----:B------:R-:W-:Y:S05]  /*aa20*/  BSYNC B0 ;  /* 0x0000000000007941 */ /* 0x000fea0003800000 */
.L_x_32:
[----:B------:R-:W-:Y:S01]  /*aa30*/  ULDC UR4, c[0x0][0xc] ;  /* 0x0000030000047ab9 */ /* 0x000fe20000000800 */
[----:B------:R-:W-:Y:S01]  /*aa40*/  ULDC UR5, c[0x0][0x10] ;  /* 0x0000040000057ab9 */ /* 0x000fe20000000800 */
[----:B0-----:R-:W0:Y:S01]  /*aa50*/  LDC R5, c[0x0][0x14] ;  /* 0x00000500ff057b82 */ /* 0x001e220000000800 */
[----:B------:R-:W-:Y:S01]  /*aa60*/  UIMAD.WIDE.U32 UR4, UR4, UR5, URZ ;  /* 0x00000005040472a5 */ /* 0x000fe2000f8e003f */
[----:B------:R-:W-:Y:S01]  /*aa70*/  PRMT R0, RZ, 0x7610, R0 ;  /* 0x00007610ff007816 */ /* 0x000fe20000000000 */
[----:B------:R-:W-:Y:S02]  /*aa80*/  IMAD.MOV.U32 R153, RZ, RZ, -0x1 ;  /* 0xffffffffff997424 */ /* 0x000fe400078e00ff */
[----:B------:R-:W-:Y:S02]  /*aa90*/  IMAD.MOV.U32 R23, RZ, RZ, -0x1 ;  /* 0xffffffffff177424 */ /* 0x000fe400078e00ff */
[----:B0-----:R-:W-:-:S04]  /*aaa0*/  IMAD.WIDE.U32 R16, R5, UR4, R16 ;  /* 0x0000000405107c25 */ /* 0x001fc8000f8e0010 */
[----:B------:R-:W-:Y:S01]  /*aab0*/  IMAD R5, R5, UR5, RZ ;  /* 0x0000000505057c24 */ /* 0x000fe2000f8e02ff */
[----:B------:R-:W-:Y:S02]  /*aac0*/  ULDC.64 UR4, c[0x0][0x650] ;  /* 0x0001940000047ab9 */ /* 0x000fe40000000a00 */
[----:B------:R-:W-:Y:S01]  /*aad0*/  ISETP.GE.U32.AND P0, PT, R16, UR4, PT ;  /* 0x0000000410007c0c */ /* 0x000fe2000bf06070 */
[----:B------:R-:W-:-:S05]  /*aae0*/  IMAD.IADD R17, R17, 0x1, R5 ;  /* 0x0000000111117824 */ /* 0x000fca00078e0205 */
[----:B------:R-:W-:-:S13]  /*aaf0*/  ISETP.GE.U32.AND.EX P0, PT, R17, UR5, PT, P0 ;  /* 0x0000000511007c0c */ /* 0x000fda000bf06100 */
[----:B------:R-:W-:Y:S05]  /*ab00*/  @P0 BRA `(.L_x_285) ;  /* 0x0000000400640947 */ /* 0x000fea0003800000 */
[----:B------:R-:W0:Y:S01]  /*ab10*/  S2R R12, SR_CTAID.X ;  /* 0x00000000000c7919 */ /* 0x000e220000002500 */
[----:B------:R-:W1:Y:S01]  /*ab20*/  LDC.64 R10, c[0x0][0x628] ;  /* 0x00018a00ff0a7b82 */ /* 0x000e620000000a00 */
[----:B------:R-:W-:Y:S01]  /*ab30*/  ULDC UR4, c[0x0][0x150] ;  /* 0x0000540000047ab9 */ /* 0x000fe20000000800 */
[----:B--2---:R-:W-:Y:S01]  /*ab40*/  IMAD.MOV.U32 R8, RZ, RZ, R16 ;  /* 0x000000ffff087224 */ /* 0x004fe200078e0010 */
[----:B------:R-:W2:Y:S01]  /*ab50*/  S2R R24, SR_CTAID.Y ;  /* 0x0000000000187919 */ /* 0x000ea20000002600 */
[----:B------:R-:W-:-:S04]  /*ab60*/  IMAD.MOV.U32 R9, RZ, RZ, R17 ;  /* 0x000000ffff097224 */ /* 0x000fc800078e0011 */
[----:B------:R-:W2:Y:S08]  /*ab70*/  LDC R21, c[0x0][0x144] ;  /* 0x00005100ff157b82 */ /* 0x000eb00000000800 */
[----:B------:R-:W2:Y:S08]  /*ab80*/  LDC R0, c[0x0][0x630] ;  /* 0x00018c00ff007b82 */ /* 0x000eb00000000800 */
[----:B------:R-:W2:Y:S01]  /*ab90*/  LDC.64 R14, c[0x0][0x620] ;  /* 0x00018800ff0e7b82 */ /* 0x000ea20000000a00 */
[----:B-1----:R-:W-:-:S04]  /*aba0*/  ISETP.NE.U32.AND P0, PT, R10, RZ, PT ;  /* 0x000000ff0a00720c */ /* 0x002fc80003f05070 */
[----:B------:R-:W-:Y:S02]  /*abb0*/  ISETP.NE.AND.EX P0, PT, R11, RZ, PT, P0 ;  /* 0x000000ff0b00720c */ /* 0x000fe40003f05300 */
[----:B0-----:R-:W-:-:S05]  /*abc0*/  I2FP.F32.U32 R3, R12 ;  /* 0x0000000c00037245 */ /* 0x001fca0000201000 */
[----:B------:R-:W-:-:S04]  /*abd0*/  FMUL R3, R3, UR4 ;  /* 0x0000000403037c20 */ /* 0x000fc80008400000 */
[----:B------:R0:W1:Y:S02]  /*abe0*/  F2I.U32.TRUNC.NTZ R20, R3 ;  /* 0x0000000300147305 */ /* 0x000064000020f000 */
[----:B------:R-:W-:Y:S05]  /*abf0*/  @!P0 BRA `(.L_x_286) ;  /* 0x0000000000288947 */ /* 0x000fea0003800000 */
[----:B0-----:R-:W0:Y:S02]  /*ac00*/  LDC R3, c[0x0][0x634] ;  /* 0x00018d00ff037b82 */ /* 0x001e240000000800 */
        /* <DEDUP_REMOVED lines=9> */
.L_x_286:
[----:B------:R-:W3:Y:S01]  /*aca0*/  LDC.64 R30, c[0x0][0x640] ;  /* 0x00019000ff1e7b82 */ /* 0x000ee20000000a00 */
[-CC-:B--2---:R-:W-:Y:S01]  /*acb0*/  SHF.R.U64 R23, R8, R0.reuse, R9.reuse ;  /* 0x0000000008177219 */ /* 0x184fe20000001209 */
[----:B-1----:R-:W-:Y:S01]  /*acc0*/  IMAD.MOV R20, RZ, RZ, -R20 ;  /* 0x000000ffff147224 */ /* 0x002fe200078e0a14 */
[----:B------:R-:W-:Y:S01]  /*acd0*/  SHF.R.U32.HI R0, RZ, R0, R9 ;  /* 0x00000000ff007219 */ /* 0x000fe20000011609 */
[----:B------:R-:W-:Y:S01]  /*ace0*/  ULDC UR4, c[0x0][0x154] ;  /* 0x0000550000047ab9 */ /* 0x000fe20000000800 */
[----:B0-----:R-:W-:Y:S01]  /*acf0*/  IADD3 R3, P0, RZ, -R23, RZ ;  /* 0x80000017ff037210 */ /* 0x001fe20007f1e0ff */
[----:B------:R-:W-:Y:S02]  /*ad00*/  IMAD R26, R21, R20, R12 ;  /* 0x00000014151a7224 */ /* 0x000fe400078e020c */
[----:B------:R-:W0:Y:S01]  /*ad10*/  LDC R6, c[0x0][0x618] ;  /* 0x00018600ff067b82 */ /* 0x000e220000000800 */
[----:B------:R-:W-:Y:S02]  /*ad20*/  IMAD.MOV.U32 R7, RZ, RZ, 0x1 ;  /* 0x00000001ff077424 */ /* 0x000fe400078e00ff */
[----:B------:R-:W-:-:S04]  /*ad30*/  IMAD.X R5, RZ, RZ, ~R0, P0 ;  /* 0x000000ffff057224 */ /* 0x000fc800000e0e00 */
[-C--:B------:R-:W-:Y:S01]  /*ad40*/  IMAD R0, R5, R14.reuse, RZ ;  /* 0x0000000e05007224 */ /* 0x080fe200078e02ff */
[----:B------:R-:W1:Y:S01]  /*ad50*/  LDC R8, c[0x0][0x608] ;  /* 0x00018200ff087b82 */ /* 0x000e620000000800 */
[----:B------:R-:W-:-:S04]  /*ad60*/  IMAD.WIDE.U32 R4, R3, R14, R16 ;  /* 0x0000000e03047225 */ /* 0x000fc800078e0010 */
[----:B------:R-:W-:Y:S01]  /*ad70*/  IMAD R3, R3, R15, R0 ;  /* 0x0000000f03037224 */ /* 0x000fe200078e0200 */
[----:B------:R-:W-:Y:S02]  /*ad80*/  I2FP.F32.U32 R0, R24 ;  /* 0x0000001800007245 */ /* 0x000fe40000201000 */
[----:B------:R-:W2:Y:S01]  /*ad90*/  LDC R28, c[0x0][0x658] ;  /* 0x00019600ff1c7b82 */ /* 0x000ea20000000800 */
[----:B------:R-:W-:Y:S01]  /*ada0*/  IMAD.IADD R3, R5, 0x1, R3 ;  /* 0x0000000105037824 */ /* 0x000fe200078e0203 */
[----:B---3--:R-:W-:Y:S01]  /*adb0*/  ISETP.NE.U32.AND P0, PT, R30, RZ, PT ;  /* 0x000000ff1e00720c */ /* 0x008fe20003f05070 */
[----:B------:R-:W-:Y:S01]  /*adc0*/  FMUL R0, R0, UR4 ;  /* 0x0000000400007c20 */ /* 0x000fe20008400000 */
[----:B------:R-:W-:Y:S02]  /*add0*/  IMAD.MOV.U32 R5, RZ, RZ, -0x1 ;  /* 0xffffffffff057424 */ /* 0x000fe400078e00ff */
[----:B------:R-:W-:Y:S01]  /*ade0*/  ISETP.NE.AND.EX P0, PT, R31, RZ, PT, P0 ;  /* 0x000000ff1f00720c */ /* 0x000fe20003f05300 */
[----:B------:R3:W2:Y:S01]  /*adf0*/  F2I.U32.TRUNC.NTZ R14, R0 ;  /* 0x00000000000e7305 */ /* 0x0006a2000020f000 */
[----:B------:R-:W3:Y:S01]  /*ae00*/  LDC R15, c[0x0][0x148] ;  /* 0x00005200ff0f7b82 */ /* 0x000ee20000000800 */
[----:B0-----:R-:W-:-:S02]  /*ae10*/  SHF.R.U64 R12, R4, R6, R3 ;  /* 0x00000006040c7219 */ /* 0x001fc40000001203 */
[----:B------:R-:W-:-:S05]  /*ae20*/  SHF.R.U32.HI R3, RZ, R6, R3 ;  /* 0x00000006ff037219 */ /* 0x000fca0000011603 */
[----:B------:R-:W0:Y:S01]  /*ae30*/  LDC R20, c[0x0][0x600] ;  /* 0x00018000ff147b82 */ /* 0x000e220000000800 */
[-CC-:B-1----:R-:W-:Y:S02]  /*ae40*/  SHF.R.U64 R10, R12, R8.reuse, R3.reuse ;  /* 0x000000080c0a7219 */ /* 0x182fe40000001203 */
[----:B------:R-:W-:-:S05]  /*ae50*/  SHF.R.U32.HI R3, RZ, R8, R3 ;  /* 0x00000008ff037219 */ /* 0x000fca0000011603 */
[----:B------:R-:W1:Y:S01]  /*ae60*/  LDC R25, c[0x0][0x648] ;  /* 0x00019200ff197b82 */ /* 0x000e620000000800 */
[-C--:B--2---:R-:W-:Y:S02]  /*ae70*/  SHF.L.U32 R4, R5, R28.reuse, RZ ;  /* 0x0000001c05047219 */ /* 0x084fe400000006ff */
[-CC-:B------:R-:W-:Y:S02]  /*ae80*/  SHF.R.U64 R13, R10, R28.reuse, R3.reuse ;  /* 0x0000001c0a0d7219 */ /* 0x180fe40000001203 */
[----:B------:R-:W-:Y:S02]  /*ae90*/  SHF.R.U32.HI R5, RZ, R28, R3 ;  /* 0x0000001cff057219 */ /* 0x000fe40000011603 */
[----:B------:R-:W-:Y:S01]  /*aea0*/  LOP3.LUT R21, RZ, R4, RZ, 0x33, !PT ;  /* 0x00000004ff157212 */ /* 0x000fe200078e33ff */
[----:B------:R-:W2:Y:S01]  /*aeb0*/  LDC R27, c[0x0][0x638] ;  /* 0x00018e00ff1b7b82 */ /* 0x000ea20000000800 */
[----:B------:R-:W-:Y:S01]  /*aec0*/  SHF.L.U32 R28, R7, R28, RZ ;  /* 0x0000001c071c7219 */ /* 0x000fe200000006ff */
[----:B------:R-:W-:-:S06]  /*aed0*/  IMAD.MOV.U32 R4, RZ, RZ, R13 ;  /* 0x000000ffff047224 */ /* 0x000fcc00078e000d */
[----:B------:R-:W0:Y:S01]  /*aee0*/  LDC R29, c[0x0][0x610] ;  /* 0x00018400ff1d7b82 */ /* 0x000e220000000800 */
[----:B------:R-:W-:Y:S05]  /*aef0*/  @!P0 BRA `(.L_x_287) ;  /* 0x0000000000288947 */ /* 0x000fea0003800000 */
[----:B---3--:R-:W3:Y:S02]  /*af00*/  LDC R0, c[0x0][0x64c] ;  /* 0x00019300ff007b82 */ /* 0x008ee40000000800 */
[----:B---3--:R-:W-:-:S05]  /*af10*/  IADD3 R3, P0, R13, R0, RZ ;  /* 0x000000000d037210 */ /* 0x008fca0007f1e0ff */
        /* <DEDUP_REMOVED lines=8> */
.L_x_287:
[----:B------:R-:W-:Y:S01]  /*afa0*/  ISETP.NE.AND P0, PT, R2, 0x1, PT ;  /* 0x000000010200780c */ /* 0x000fe20003f05270 */
[----:B------:R-:W-:Y:S01]  /*afb0*/  IMAD.MOV R14, RZ, RZ, -R14 ;  /* 0x000000ffff0e7224 */ /* 0x000fe200078e0a0e */
[----:B-1-3--:R-:W-:Y:S01]  /*afc0*/  SHF.R.U64 R0, R4, R25, R5 ;  /* 0x0000001904007219 */ /* 0x00afe20000001205 */
[----:B0-----:R-:W-:Y:S01]  /*afd0*/  VIADD R5, R20, 0xffffffff ;  /* 0xffffffff14057836 */ /* 0x001fe20000000000 */
[----:B------:R-:W-:Y:S01]  /*afe0*/  LOP3.LUT R3, R10, R21, RZ, 0xc0, !PT ;  /* 0x000000150a037212 */ /* 0x000fe200078ec0ff */
[----:B------:R-:W-:Y:S02]  /*aff0*/  IMAD.MOV.U32 R6, RZ, RZ, 0x1 ;  /* 0x00000001ff067424 */ /* 0x000fe400078e00ff */
[----:B------:R-:W-:Y:S01]  /*b000*/  IMAD.MOV R4, RZ, RZ, -R0 ;  /* 0x000000ffff047224 */ /* 0x000fe200078e0a00 */
[----:B------:R-:W-:Y:S01]  /*b010*/  LOP3.LUT R5, R12, R5, RZ, 0xc0, !PT ;  /* 0x000000050c057212 */ /* 0x000fe200078ec0ff */
[----:B------:R-:W-:Y:S02]  /*b020*/  IMAD R3, R28, R0, R3 ;  /* 0x000000001c037224 */ /* 0x000fe400078e0203 */
[----:B--2---:R-:W-:-:S02]  /*b030*/  IMAD R0, R4, R27, R13 ;  /* 0x0000001b04007224 */ /* 0x004fc400078e020d */
[----:B------:R-:W-:Y:S02]  /*b040*/  @P0 IMAD R26, R15, R14, R24 ;  /* 0x0000000e0f1a0224 */ /* 0x000fe400078e0218 */
[----:B------:R-:W-:Y:S01]  /*b050*/  IMAD R4, R0, R20, R5 ;  /* 0x0000001400047224 */ /* 0x000fe200078e0205 */
[----:B------:R-:W-:Y:S01]  /*b060*/  PRMT R0, R6, 0x7610, R0 ;  /* 0x0000761006007816 */ /* 0x000fe20000000000 */
[----:B------:R-:W-:-:S05]  /*b070*/  IMAD R3, R3, R29, R26 ;  /* 0x0000001d03037224 */ /* 0x000fca00078e021a */
[----:B------:R-:W-:Y:S02]  /*b080*/  SEL R153, R4, R3, !P0 ;  /* 0x0000000304997207 */ /* 0x000fe40004000000 */
[----:B------:R-:W-:-:S07]  /*b090*/  SEL R3, R3, R4, !P0 ;  /* 0x0000000403037207 */ /* 0x000fce0004000000 */
.L_x_285:
[----:B------:R-:W-:Y:S01]  /*b0a0*/  LOP3.LUT P0, RZ, R0, 0xff, RZ, 0xc0, !PT ;  /* 0x000000ff00ff7812 */ /* 0x000fe2000780c0ff */
[----:B------:R-:W-:-:S12]  /*b0b0*/  IMAD.MOV.U32 R152, RZ, RZ, R3 ;  /* 0x000000ffff987224 */ /* 0x000fd800078e0003 */
[----:B------:R-:W-:Y:S05]  /*b0c0*/  @P0 BRA `(.L_x_288) ;  /* 0xffffff6000200947 */ /* 0x000fea000383ffff */
[----:B------:R-:W-:Y:S05]  /*b0d0*/  EXIT ;  /* 0x000000000000794d */ /* 0x000fea0003800000 */
.L_x_7:
[----:B0-----:R-:W-:Y:S01]  /*b0e0*/  ULDC.64 UR4, c[0x0][0x650] ;  /* 0x0001940000047ab9 */ /* 0x001fe20000000a00 */
        /* <DEDUP_REMOVED lines=25> */
.L_x_290:
[----:B------:R-:W0:Y:S01]  /*b280*/  LDC.64 R26, c[0x0][0x640] ;  /* 0x00019000ff1a7b82 */ /* 0x000e220000000a00 */
[-CC-:B------:R-:W-:Y:S01]  /*b290*/  SHF.R.U64 R20, R12, R8.reuse, R13.reuse ;  /* 0x000000080c147219 */ /* 0x180fe2000000120d */
[----:B------:R-:W-:Y:S01]  /*b2a0*/  IMAD.MOV.U32 R30, RZ, RZ, 0x1 ;  /* 0x00000001ff1e7424 */ /* 0x000fe200078e00ff */
[----:B------:R-:W-:Y:S02]  /*b2b0*/  SHF.R.U32.HI R6, RZ, R8, R13 ;  /* 0x00000008ff067219 */ /* 0x000fe4000001160d */
[----:B------:R-:W-:-:S03]  /*b2c0*/  IADD3 R11, P0, RZ, -R20, RZ ;  /* 0x80000014ff0b7210 */ /* 0x000fc60007f1e0ff */
[----:B------:R-:W1:Y:S02]  /*b2d0*/  LDC R10, c[0x0][0x618] ;  /* 0x00018600ff0a7b82 */ /* 0x000e640000000800 */
[----:B------:R-:W-:-:S04]  /*b2e0*/  IMAD.X R7, RZ, RZ, ~R6, P0 ;  /* 0x000000ffff077224 */ /* 0x000fc800000e0e06 */
[-C--:B------:R-:W-:Y:S02]  /*b2f0*/  IMAD R8, R7, R22.reuse, RZ ;  /* 0x0000001607087224 */ /* 0x080fe400078e02ff */
[----:B------:R-:W2:Y:S01]  /*b300*/  LDC R12, c[0x0][0x608] ;  /* 0x00018200ff0c7b82 */ /* 0x000ea20000000800 */
[----:B------:R-:W-:-:S04]  /*b310*/  IMAD.WIDE.U32 R6, R11, R22, R16 ;  /* 0x000000160b067225 */ /* 0x000fc800078e0010 */
[----:B------:R-:W-:-:S03]  /*b320*/  IMAD R11, R11, R23, R8 ;  /* 0x000000170b0b7224 */ /* 0x000fc600078e0208 */
[----:B------:R-:W3:Y:S01]  /*b330*/  LDC R25, c[0x0][0x658] ;  /* 0x00019600ff197b82 */ /* 0x000ee20000000800 */
[----:B------:R-:W-:Y:S01]  /*b340*/  IMAD.IADD R7, R7, 0x1, R11 ;  /* 0x0000000107077824 */ /* 0x000fe200078e020b */
[----:B0-----:R-:W-:-:S04]  /*b350*/  ISETP.NE.U32.AND P0, PT, R26, RZ, PT ;  /* 0x000000ff1a00720c */ /* 0x001fc80003f05070 */
[----:B------:R-:W-:Y:S02]  /*b360*/  ISETP.NE.AND.EX P0, PT, R27, RZ, PT, P0 ;  /* 0x000000ff1b00720c */ /* 0x000fe40003f05300 */
[----:B------:R-:W0:Y:S01]  /*b370*/  LDC R23, c[0x0][0x600] ;  /* 0x00018000ff177b82 */ /* 0x000e220000000800 */
[-CC-:B-1----:R-:W-:Y:S02]  /*b380*/  SHF.R.U64 R8, R6, R10.reuse, R7.reuse ;  /* 0x0000000a06087219 */ /* 0x182fe40000001207 */
[----:B------:R-:W-:Y:S01]  /*b390*/  SHF.R.U32.HI R7, RZ, R10, R7 ;  /* 0x0000000aff077219 */ /* 0x000fe20000011607 */
[----:B------:R-:W-:-:S04]  /*b3a0*/  IMAD.MOV.U32 R10, RZ, RZ, -0x1 ;  /* 0xffffffffff0a7424 */ /* 0x000fc800078e00ff */
        /* <DEDUP_REMOVED lines=21> */
.L_x_291:
[----:B------:R-:W-:Y:S01]  /*b500*/  ISETP.NE.AND P0, PT, R2, 0x1, PT ;  /* 0x000000010200780c */ /* 0x000fe20003f05270 */
[----:B0-----:R-:W-:Y:S01]  /*b510*/  VIADD R11, R23, 0xffffffff ;  /* 0xffffffff170b7836 */ /* 0x001fe20000000000 */
[----:B-1----:R-:W-:Y:S02]  /*b520*/  SHF.R.U64 R6, R6, R24, R7 ;  /* 0x0000001806067219 */ /* 0x002fe40000001207 */
[----:B------:R-:W-:Y:S02]  /*b530*/  SHF.L.U32 R30, R30, R25, RZ ;  /* 0x000000191e1e7219 */ /* 0x000fe400000006ff */
[----:B------:R-:W-:Y:S01]  /*b540*/  LOP3.LUT R5, R21, R32, RZ, 0xc0, !PT ;  /* 0x0000002015057212 */ /* 0x000fe200078ec0ff */
[----:B------:R-:W-:-:S04]  /*b550*/  IMAD.MOV R7, RZ, RZ, -R6 ;  /* 0x000000ffff077224 */ /* 0x000fc800078e0a06 */
[----:B------:R-:W-:Y:S01]  /*b560*/  IMAD R6, R30, R6, R5 ;  /* 0x000000061e067224 */ /* 0x000fe200078e0205 */
[----:B------:R-:W-:Y:S01]  /*b570*/  LOP3.LUT R5, R8, R11, RZ, 0xc0, !PT ;  /* 0x0000000b08057212 */ /* 0x000fe200078ec0ff */
[----:B------:R-:W-:Y:S02]  /*b580*/  @P0 IMAD R3, R9, R14, R4 ;  /* 0x0000000e09030224 */ /* 0x000fe400078e0204 */
[----:B--2---:R-:W-:Y:S02]  /*b590*/  IMAD R4, R7, R28, R22 ;  /* 0x0000001c07047224 */ /* 0x004fe400078e0216 */
[----:B---3--:R-:W-:Y:S02]  /*b5a0*/  IMAD R3, R6, R29, R3 ;  /* 0x0000001d06037224 */ /* 0x008fe400078e0203 */
[----:B------:R-:W-:Y:S02]  /*b5b0*/  IMAD R4, R4, R23, R5 ;  /* 0x0000001704047224 */ /* 0x000fe400078e0205 */
[----:B------:R-:W-:-:S02]  /*b5c0*/  IMAD.MOV.U32 R8, RZ, RZ, 0x1 ;  /* 0x00000001ff087424 */ /* 0x000fc400078e00ff */
[----:B------:R-:W-:Y:S01]  /*b5d0*/  IMAD.MOV.U32 R6, RZ, RZ, R20 ;  /* 0x000000ffff067224 */ /* 0x000fe200078e0014 */
[----:B------:R-:W-:Y:S02]  /*b5e0*/  SEL R7, R4, R3, !P0 ;  /* 0x0000000304077207 */ /* 0x000fe40004000000 */
[----:B------:R-:W-:-:S07]  /*b5f0*/  SEL R13, R3, R4, !P0 ;  /* 0x00000004030d7207 */ /* 0x000fce0004000000 */
.L_x_289:
[----:B------:R-:W-:-:S08]  /*b600*/  NOP ;  /* 0x0000000000007918 */ /* 0x000fd00000000000 */
[----:B------:R-:W0:-:S00]  /*b610*/  USETMAXREG.DEALLOC.CTAPOOL 0x28 ;  /* 0x00000028000079c8 */ /* 0x000e0000080e0500 */
[----:B0-----:R-:W-:-:S13]  /*b620*/  ISETP.NE.AND P0, PT, R0, RZ, PT ;  /* 0x000000ff0000720c */ /* 0x001fda0003f05270 */
[----:B------:R-:W-:Y:S05]  /*b630*/  @P0 EXIT ;  /* 0x000000000000094d */ /* 0x000fea0003800000 */
[----:B------:R-:W-:Y:S01]  /*b640*/  LOP3.LUT P0, RZ, R8, 0xff, RZ, 0xc0, !PT ;  /* 0x000000ff08ff7812 */ /* 0x000fe2000780c0ff */
[----:B------:R-:W-:Y:S02]  /*b650*/  IMAD.MOV.U32 R0, RZ, RZ, 0x1 ;  /* 0x00000001ff007424 */ /* 0x000fe400078e00ff */
[----:B------:R-:W-:-:S10]  /*b660*/  IMAD.MOV.U32 R3, RZ, RZ, RZ ;  /* 0x000000ffff037224 */ /* 0x000fd400078e00ff */
[----:B------:R-:W-:Y:S05]  /*b670*/  @!P0 BRA `(.L_x_292) ;  /* 0x0000000c00748947 */ /* 0x000fea0003800000 */
[----:B------:R-:W0:Y:S01]  /*b680*/  LDC R0, c[0x0][0x28c] ;  /* 0x0000a300ff007b82 */ /* 0x000e220000000800 */
[----:B------:R-:W-:Y:S01]  /*b690*/  ULDC UR5, c[0x0][0x658] ;  /* 0x0001960000057ab9 */ /* 0x000fe20000000800 */
[----:B------:R-:W-:Y:S01]  /*b6a0*/  UMOV UR7, 0xffffffff ;  /* 0xffffffff00077882 */ /* 0x000fe20000000000 */
[----:B------:R-:W-:Y:S01]  /*b6b0*/  ULDC UR6, c[0x0][0xc] ;  /* 0x0000030000067ab9 */ /* 0x000fe20000000800 */
[----:B------:R-:W-:Y:S01]  /*b6c0*/  USHF.L.U32 UR9, UR7, UR5, URZ ;  /* 0x0000000507097299 */ /* 0x000fe2000800063f */
[----:B------:R-:W-:Y:S01]  /*b6d0*/  BSSY B0, `(.L_x_292) ;  /* 0x00000d7000007945 */ /* 0x000fe20003800000 */
[----:B------:R-:W-:Y:S01]  /*b6e0*/  UMOV UR8, 0x1 ;  /* 0x0000000100087882 */ /* 0x000fe20000000000 */
[----:B------:R-:W-:Y:S01]  /*b6f0*/  ULDC UR7, c[0x0][0x10] ;  /* 0x0000040000077ab9 */ /* 0x000fe20000000800 */
[----:B------:R-:W1:Y:S01]  /*b700*/  S2UR UR10, SR_CgaCtaId ;  /* 0x00000000000a79c3 */ /* 0x000e620000008800 */
[----:B------:R-:W-:Y:S01]  /*b710*/  UIMAD.WIDE.U32 UR6, UR6, UR7, URZ ;  /* 0x00000007060672a5 */ /* 0x000fe2000f8e003f */
[----:B------:R-:W-:Y:S01]  /*b720*/  IMAD.MOV.U32 R9, RZ, RZ, 0x1 ;  /* 0x00000001ff097424 */ /* 0x000fe200078e00ff */
[----:B------:R-:W-:Y:S01]  /*b730*/  USHF.L.U32 UR5, UR8, UR5, URZ ;  /* 0x0000000508057299 */ /* 0x000fe2000800063f */
[----:B------:R-:W-:Y:S01]  /*b740*/  LOP3.LUT R12, R19, 0x2, RZ, 0xfc, !PT ;  /* 0x00000002130c7812 */ /* 0x000fe200078efcff */
[----:B------:R-:W-:Y:S01]  /*b750*/  ULDC UR4, c[0x0][0x600] ;  /* 0x0001800000047ab9 */ /* 0x000fe20000000800 */
[----:B------:R-:W-:Y:S01]  /*b760*/  ULDC UR8, c[0x0][0x14] ;  /* 0x0000050000087ab9 */ /* 0x000fe20000000800 */
[----:B------:R-:W-:-:S02]  /*b770*/  UIADD3 UR4, UR4, -0x1, URZ ;  /* 0xffffffff04047890 */ /* 0x000fc4000fffe03f */
[----:B------:R-:W-:Y:S02]  /*b780*/  UIMAD.WIDE.U32 UR30, UR6, UR8, URZ ;  /* 0x00000008061e72a5 */ /* 0x000fe4000f8e003f */
[----:B------:R-:W-:Y:S02]  /*b790*/  UIMAD UR7, UR7, UR8, URZ ;  /* 0x00000008070772a4 */ /* 0x000fe4000f8e023f */
[----:B------:R-:W-:Y:S02]  /*b7a0*/  ULOP3.LUT UR6, URZ, UR9, URZ, 0x33, !UPT ;  /* 0x000000093f067292 */ /* 0x000fe4000f8e333f */
[----:B------:R-:W-:Y:S01]  /*b7b0*/  UIADD3 UR7, UR31, UR7, URZ ;  /* 0x000000071f077290 */ /* 0x000fe2000fffe03f */
[----:B0-----:R-:W-:Y:S01]  /*b7c0*/  VIADD R0, R0, 0x3f ;  /* 0x0000003f00007836 */ /* 0x001fe20000000000 */
[----:B------:R-:W-:-:S04]  /*b7d0*/  ULDC.64 UR38, c[0x0][0x198] ;  /* 0x0000660000267ab9 */ /* 0x000fc80000000a00 */
[----:B------:R-:W-:Y:S01]  /*b7e0*/  SHF.R.S32.HI R3, RZ, 0x1f, R0 ;  /* 0x0000001fff037819 */ /* 0x000fe20000011400 */
[----:B-1----:R-:W-:-:S03]  /*b7f0*/  IMAD.U32 R10, RZ, RZ, UR10 ;  /* 0x0000000aff0a7e24 */ /* 0x002fc6000f8e00ff */
[----:B------:R-:W-:Y:S01]  /*b800*/  LEA.HI R3, R3, R0, RZ, 0x6 ;  /* 0x0000000003037211 */ /* 0x000fe200078f30ff */
[----:B------:R-:W-:-:S03]  /*b810*/  IMAD.MOV.U32 R0, RZ, RZ, 0x1 ;  /* 0x00000001ff007424 */ /* 0x000fc600078e00ff */
[----:B------:R-:W-:Y:S01]  /*b820*/  SHF.R.S32.HI R8, RZ, 0x6, R3 ;  /* 0x00000006ff087819 */ /* 0x000fe20000011403 */
[----:B------:R-:W-:-:S04]  /*b830*/  IMAD.MOV.U32 R3, RZ, RZ, RZ ;  /* 0x000000ffff037224 */ /* 0x000fc800078e00ff */
[----:B------:R-:W-:-:S07]  /*b840*/  VIADD R11, R8, 0x1 ;  /* 0x00000001080b7836 */ /* 0x000fce0000000000 */
.L_x_303:
[----:B------:R-:W-:-:S03]  /*b850*/  UMOV UR8, 0xffffffff ;  /* 0xffffffff00087882 */ /* 0x000fc60000000000 */
[----:B------:R-:W-:Y:S05]  /*b860*/  BRA.DIV UR8, `(.L_x_293) ;  /* 0x0000000e08987947 */ /* 0x000fea000b800000 */
[----:B------:R-:W-:-:S13]  /*b870*/  ELECT P6, URZ, PT ;  /* 0x00000000003f782f */ /* 0x000fda00038c0000 */
.L_x_312:
[----:B------:R-:W0:Y:S01]  /*b880*/  LDC R4, c[0x0][0x28c] ;  /* 0x0000a300ff047b82 */ /* 0x000e220000000800 */
[----:B------:R-:W-:Y:S01]  /*b890*/  BSSY B1, `(.L_x_294) ;  /* 0x0000047000017945 */ /* 0x000fe20003800000 */
[----:B0-----:R-:W-:-:S13]  /*b8a0*/  ISETP.LT.OR P6, PT, R4, 0x1, !P6 ;  /* 0x000000010400780c */ /* 0x001fda00077c1670 */
[----:B------:R-:W-:Y:S05]  /*b8b0*/  @P6 BRA `(.L_x_295) ;  /* 0x0000000400106947 */ /* 0x000fea0003800000 */
[----:B------:R-:W-:Y:S02]  /*b8c0*/  IMAD R13, R13, 0x4, R10 ;  /* 0x000000040d0d7824 */ /* 0x000fe400078e020a */
[----:B------:R-:W-:Y:S02]  /*b8d0*/  IMAD.SHL.U32 R20, R7, 0x80, RZ ;  /* 0x0000008007147824 */ /* 0x000fe400078e00ff */
[----:B------:R-:W-:Y:S02]  /*b8e0*/  IMAD.MOV.U32 R21, RZ, RZ, RZ ;  /* 0x000000ffff157224 */ /* 0x000fe400078e00ff */
[----:B------:R-:W-:Y:S02]  /*b8f0*/  IMAD.MOV.U32 R4, RZ, RZ, R11 ;  /* 0x000000ffff047224 */ /* 0x000fe400078e000b */
[----:B------:R-:W-:Y:S02]  /*b900*/  IMAD.MOV.U32 R5, RZ, RZ, R0 ;  /* 0x000000ffff057224 */ /* 0x000fe400078e0000 */
[----:B------:R-:W-:-:S02]  /*b910*/  IMAD.MOV.U32 R7, RZ, RZ, R3 ;  /* 0x000000ffff077224 */ /* 0x000fc400078e0003 */
[----:B------:R-:W-:-:S07]  /*b920*/  IMAD.SHL.U32 R15, R13, 0x40, RZ ;  /* 0x000000400d0f7824 */ /* 0x000fce00078e00ff */
.L_x_298:
[----:B------:R-:W0:Y:S01]  /*b930*/  S2UR UR8, SR_CgaCtaId ;  /* 0x00000000000879c3 */ /* 0x000e220000008800 */
[----:B------:R-:W-:Y:S02]  /*b940*/  MOV R13, 0x400 ;  /* 0x00000400000d7802 */ /* 0x000fe40000000f00 */
[----:B------:R-:W-:-:S13]  /*b950*/  LOP3.LUT P1, RZ, R18, 0x7f, RZ, 0xc0, !PT ;  /* 0x0000007f12ff7812 */ /* 0x000fda000782c0ff */
[----:B------:R-:W1:Y:S01]  /*b960*/  @!P1 LDC R14, c[0x0][0x500] ;  /* 0x00014000ff0e9b82 */ /* 0x000e620000000800 */
[----:B0-----:R-:W-:-:S05]  /*b970*/  IMAD.U32 R10, RZ, RZ, UR8 ;  /* 0x00000008ff0a7e24 */ /* 0x001fca000f8e00ff */
[----:B------:R-:W-:Y:S02]  /*b980*/  LEA R24, R10, R13, 0x18 ;  /* 0x0000000d0a187211 */ /* 0x000fe400078ec0ff */
[----:B------:R-:W-:-:S03]  /*b990*/  SHF.L.U32 R13, R5, 0x1f, RZ ;  /* 0x0000001f050d7819 */ /* 0x000fc600000006ff */
[----:B------:R-:W-:-:S04]  /*b9a0*/  IMAD R22, R7, 0x8, R24 ;  /* 0x0000000807167824 */ /* 0x000fc800078e0218 */
[----:B------:R-:W0:Y:S02]  /*b9b0*/  SYNCS.PHASECHK.TRANS64.TRYWAIT P0, [R22+URZ+0x10], R13 ;  /* 0x0000100d160075a7 */ /* 0x000e24000800017f */
[----:B01----:R-:W-:Y:S05]  /*b9c0*/  @!P0 BRA `(.L_x_296) ;  /* 0x0000000c00608947 */ /* 0x003fea0003800000 */
.L_x_313:
[----:B0-----:R-:W-:Y:S01]  /*b9d0*/  PRMT R13, R12, 0x9910, RZ ;  /* 0x000099100c0d7816 */ /* 0x001fe200000000ff */
[----:B------:R0:W-:Y:S03]  /*b9e0*/  @!P1 SYNCS.ARRIVE.TRANS64 RZ, [R22+URZ], R14 ;  /* 0x0000000e16ff99a7 */ /* 0x0001e6000800003f */
[----:B------:R-:W-:-:S13]  /*b9f0*/  ISETP.NE.AND P0, PT, R13, 0x2, PT ;  /* 0x000000020d00780c */ /* 0x000fda0003f05270 */
[----:B0-----:R-:W-:Y:S05]  /*ba00*/  @P0 BRA `(.L_x_297) ;  /* 0x0000000000040947 */ /* 0x001fea0003800000 */
[----:B------:R-:W-:Y:S01]  /*ba10*/  BPT.TRAP 0x1 ;  /* 0x000000040000795c */ /* 0x000fe20000300000 */
.L_x_297:
[----:B------:R-:W-:Y:S01]  /*ba20*/  IMAD R13, R7, 0x8, R10 ;  /* 0x00000008070d7824 */ /* 0x000fe200078e020a */
[----:B------:R-:W-:Y:S01]  /*ba30*/  R2UR UR34, R21 ;  /* 0x00000000152272ca */ /* 0x000fe200000e0000 */
[----:B------:R-:W-:Y:S01]  /*ba40*/  VIADD R4, R4, 0xffffffff ;  /* 0xffffffff04047836 */ /* 0x000fe20000000000 */
[----:B------:R-:W-:Y:S01]  /*ba50*/  R2UR UR33, R22 ;  /* 0x00000000162172ca */ /* 0x000fe200000e0000 */
[----:B------:R-:W-:Y:S01]  /*ba60*/  IMAD.SHL.U32 R13, R13, 0x800, RZ ;  /* 0x000008000d0d7824 */ /* 0x000fe200078e00ff */
[----:B------:R-:W-:Y:S01]  /*ba70*/  R2UR UR36, R6 ;  /* 0x00000000062472ca */ /* 0x000fe200000e0000 */
[----:B------:R-:W-:Y:S01]  /*ba80*/  UIADD3 UR14, UP0, UR38, 0xf0, URZ ;  /* 0x000000f0260e7890 */ /* 0x000fe2000ff1e03f */
[----:B------:R-:W-:Y:S01]  /*ba90*/  R2UR UR35, R15 ;  /* 0x000000000f2372ca */ /* 0x000fe200000e0000 */
[--C-:B------:R-:W-:Y:S01]  /*baa0*/  IMAD R13, R13, 0x4, R24.reuse ;  /* 0x000000040d0d7824 */ /* 0x100fe200078e0218 */
[----:B------:R-:W-:Y:S01]  /*bab0*/  R2UR UR19, R20 ;  /* 0x00000000141372ca */ /* 0x000fe200000e0000 */
[----:B------:R-:W-:Y:S01]  /*bac0*/  IMAD R24, R7, 0x8000, R24 ;  /* 0x0000800007187824 */ /* 0x000fe200078e0218 */
[----:B------:R-:W-:Y:S01]  /*bad0*/  UIADD3 UR40, UP1, UR38, 0x1f0, URZ ;  /* 0x000001f026287890 */ /* 0x000fe2000ff3e03f */
[----:B------:R-:W-:Y:S01]  /*bae0*/  ISETP.GT.AND P1, PT, R4, 0x1, PT ;  /* 0x000000010400780c */ /* 0x000fe20003f24270 */
[----:B------:R-:W-:Y:S01]  /*baf0*/  UIADD3.X UR15, URZ, UR39, URZ, UP0, !UPT ;  /* 0x000000273f0f7290 */ /* 0x000fe200087fe43f */
[----:B------:R-:W-:Y:S01]  /*bb00*/  R2UR UR24, R13 ;  /* 0x000000000d1872ca */ /* 0x000fe200000e0000 */
[----:B------:R-:W-:Y:S01]  /*bb10*/  UIADD3 UR26, UR34, 0x20, URZ ;  /* 0x00000020221a7890 */ /* 0x000fe2000fffe03f */
[----:B------:R-:W-:Y:S01]  /*bb20*/  R2UR UR8, R24 ;  /* 0x00000000180872ca */ /* 0x000fe200000e0000 */
[----:B------:R-:W-:Y:S01]  /*bb30*/  UIADD3.X UR41, URZ, UR39, URZ, UP1, !UPT ;  /* 0x000000273f297290 */ /* 0x000fe20008ffe43f */
[----:B------:R-:W-:Y:S01]  /*bb40*/  VIADD R7, R7, 0x1 ;  /* 0x0000000107077836 */ /* 0x000fe20000000000 */
[----:B------:R-:W-:Y:S01]  /*bb50*/  UMOV UR13, 0xf0000 ;  /* 0x000f0000000d7882 */ /* 0x000fe20000000000 */
[----:B------:R-:W-:Y:S01]  /*bb60*/  UMOV UR22, 0x0 ;  /* 0x0000000000167882 */ /* 0x000fe20000000000 */
[----:B------:R-:W-:Y:S01]  /*bb70*/  UMOV UR23, 0x10000000 ;  /* 0x1000000000177882 */ /* 0x000fe20000000000 */
[----:B------:R-:W-:Y:S01]  /*bb80*/  UMOV UR25, UR33 ;  /* 0x0000002100197c82 */ /* 0x000fe20008000000 */
[----:B------:R-:W-:Y:S01]  /*bb90*/  ISETP.NE.AND P0, PT, R7, 0x2, PT ;  /* 0x000000020700780c */ /* 0x000fe20003f05270 */
[----:B------:R-:W-:Y:S01]  /*bba0*/  UMOV UR28, UR36 ;  /* 0x00000024001c7c82 */ /* 0x000fe20008000000 */
[----:B------:R-:W-:Y:S01]  /*bbb0*/  UMOV UR27, UR35 ;  /* 0x00000023001b7c82 */ /* 0x000fe20008000000 */
[----:B------:R-:W-:Y:S01]  /*bbc0*/  UMOV UR17, UR33 ;  /* 0x0000002100117c82 */ /* 0x000fe20008000000 */
[----:B------:R-:W-:Y:S01]  /*bbd0*/  UIADD3 UR32, UR24, 0x100, URZ ;  /* 0x0000010018207890 */ /* 0x000fe2000fffe03f */
[----:B------:R-:W-:Y:S01]  /*bbe0*/  SEL R14, RZ, 0x1, P0 ;  /* 0x00000001ff0e7807 */ /* 0x000fe20000000000 */
[----:B------:R-:W-:Y:S01]  /*bbf0*/  UIADD3 UR24, UR24, 0x8100, URZ ;  /* 0x0000810018187890 */ /* 0x000fe2000fffe03f */
[----:B------:R-:W-:Y:S01]  /*bc00*/  VIADD R21, R21, 0x40 ;  /* 0x0000004015157836 */ /* 0x000fe20000000000 */
[----:B------:R-:W-:Y:S01]  /*bc10*/  UIADD3 UR16, UR8, 0x20100, URZ ;  /* 0x0002010008107890 */ /* 0x000fe2000fffe03f */
[----:B------:R-:W-:Y:S01]  /*bc20*/  LOP3.LUT R5, R5, R14, RZ, 0x3c, !PT ;  /* 0x0000000e05057212 */ /* 0x000fe200078e3cff */
[----:B------:R-:W-:Y:S01]  /*bc30*/  UIADD3 UR8, UR8, 0x24100, URZ ;  /* 0x0002410008087890 */ /* 0x000fe2000fffe03f */
[----:B------:R-:W-:Y:S01]  /*bc40*/  SEL R7, R7, RZ, P0 ;  /* 0x000000ff07077207 */ /* 0x000fe20000000000 */
[----:B------:R-:W-:Y:S01]  /*bc50*/  UMOV UR18, UR34 ;  /* 0x0000002200127c82 */ /* 0x000fe20008000000 */
[----:B------:R-:W-:Y:S01]  /*bc60*/  UMOV UR20, UR36 ;  /* 0x0000002400147c82 */ /* 0x000fe20008000000 */
[----:B------:R0:W-:Y:S01]  /*bc70*/  UTMALDG.3D.MULTICAST [UR32], [UR14], UR13, desc[UR22] ;  /* 0x000016200e0073b4 */ /* 0x0001e2000801180d */
[----:B------:R-:W-:Y:S01]  /*bc80*/  UMOV UR9, UR33 ;  /* 0x0000002100097c82 */ /* 0x000fe20008000000 */
[----:B------:R-:W-:Y:S01]  /*bc90*/  UMOV UR11, UR19 ;  /* 0x00000013000b7c82 */ /* 0x000fe20008000000 */
[----:B------:R-:W-:Y:S01]  /*bca0*/  UMOV UR12, UR36 ;  /* 0x00000024000c7c82 */ /* 0x000fe20008000000 */
[----:B------:R-:W-:Y:S01]  /*bcb0*/  UMOV UR10, UR26 ;  /* 0x0000001a000a7c82 */ /* 0x000fe20008000000 */
[----:B------:R0:W-:Y:S01]  /*bcc0*/  UTMALDG.3D.MULTICAST [UR24], [UR14], UR13, desc[UR22] ;  /* 0x000016180e0073b4 */ /* 0x0001e2000801180d */
[----:B------:R0:W-:Y:S01]  /*bcd0*/  UTMALDG.3D [UR16], [UR40], desc[UR22] ;  /* 0x00001610280075b4 */ /* 0x0001e20008011000 */
[----:B------:R0:W-:Y:S02]  /*bce0*/  UTMALDG.3D [UR8], [UR40], desc[UR22] ;  /* 0x00001608280075b4 */ /* 0x0001e40008011000 */
[----:B0-----:R-:W-:Y:S05]  /*bcf0*/  @P1 BRA `(.L_x_298) ;  /* 0xfffffffc000c1947 */ /* 0x001fea000383ffff */
.L_x_295:
[----:B------:R-:W-:Y:S05]  /*bd00*/  BSYNC B1 ;  /* 0x0000000000017941 */ /* 0x000fea0003800000 */
.L_x_294:
[----:B------:R-:W-:Y:S01]  /*bd10*/  LOP3.LUT P1, RZ, R9, 0xff, RZ, 0xc0, !PT ;  /* 0x000000ff09ff7812 */ /* 0x000fe2000782c0ff */
[----:B------:R-:W-:Y:S01]  /*bd20*/  IMAD.IADD R3, R8, 0x1, R3 ;  /* 0x0000000108037824 */ /* 0x000fe200078e0203 */
[----:B------:R-:W-:Y:S01]  /*bd30*/  IADD3 R16, P2, R16, UR30, RZ ;  /* 0x0000001e10107c10 */ /* 0x000fe2000ff5e0ff */
[----:B------:R-:W-:Y:S01]  /*bd40*/  ULDC.64 UR8, c[0x0][0x650] ;  /* 0x0001940000087ab9 */ /* 0x000fe20000000a00 */
[----:B------:R-:W-:Y:S01]  /*bd50*/  BSSY B1, `(.L_x_299) ;  /* 0x000006c000017945 */ /* 0x000fe20003800000 */
[----:B------:R-:W-:Y:S01]  /*bd60*/  IMAD.MOV.U32 R13, RZ, RZ, -0x1 ;  /* 0xffffffffff0d7424 */ /* 0x000fe200078e00ff */
[----:B------:R-:W-:Y:S01]  /*bd70*/  ISETP.GT.U32.AND P0, PT, R3, 0x1, PT ;  /* 0x000000010300780c */ /* 0x000fe20003f04070 */
[----:B------:R-:W-:Y:S01]  /*bd80*/  IMAD.MOV.U32 R7, RZ, RZ, -0x1 ;  /* 0xffffffffff077424 */ /* 0x000fe200078e00ff */
[----:B------:R-:W-:Y:S01]  /*bd90*/  SHF.R.U32.HI R4, RZ, 0x1, R3 ;  /* 0x00000001ff047819 */ /* 0x000fe20000011603 */
[----:B------:R-:W-:Y:S01]  /*bda0*/  IMAD.MOV.U32 R6, RZ, RZ, -0x1 ;  /* 0xffffffffff067424 */ /* 0x000fe200078e00ff */
[----:B------:R-:W-:-:S02]  /*bdb0*/  ISETP.LT.U32.AND P0, PT, R8, 0x2, P0 ;  /* 0x000000020800780c */ /* 0x000fc40000701070 */
[----:B------:R-:W-:Y:S01]  /*bdc0*/  IADD3.X R17, R17, UR7, RZ, P2, !PT ;  /* 0x0000000711117c10 */ /* 0x000fe200097fe4ff */
[----:B------:R-:W0:Y:S01]  /*bdd0*/  @P1 S2R R10, SR_CgaCtaId ;  /* 0x00000000000a1919 */ /* 0x000e220000008800 */
[----:B------:R-:W-:Y:S02]  /*bde0*/  @P1 MOV R5, 0x400 ;  /* 0x0000040000051802 */ /* 0x000fe40000000f00 */
[----:B------:R-:W-:Y:S02]  /*bdf0*/  ISETP.GE.U32.AND P2, PT, R16, UR8, PT ;  /* 0x0000000810007c0c */ /* 0x000fe4000bf46070 */
[----:B------:R-:W-:Y:S02]  /*be00*/  LOP3.LUT R4, R4, 0x1, RZ, 0xc0, !PT ;  /* 0x0000000104047812 */ /* 0x000fe400078ec0ff */
[----:B------:R-:W-:Y:S02]  /*be10*/  LOP3.LUT R3, R3, 0x1, RZ, 0xc0, !PT ;  /* 0x0000000103037812 */ /* 0x000fe400078ec0ff */
[----:B------:R-:W-:-:S02]  /*be20*/  PRMT R9, RZ, 0x7610, R9 ;  /* 0x00007610ff097816 */ /* 0x000fc40000000009 */
[----:B0-----:R-:W-:-:S04]  /*be30*/  @P1 LEA R5, R10, R5, 0x18 ;  /* 0x000000050a051211 */ /* 0x001fc800078ec0ff */
[----:B------:R0:W-:Y:S01]  /*be40*/  @P1 SYNCS.ARRIVE.TRANS64.A1T0 RZ, [R5+URZ+0x38], RZ ;  /* 0x000038ff05ff19a7 */ /* 0x0001e2000810003f */
[----:B------:R-:W-:-:S04]  /*be50*/  ISETP.NE.U32.AND P1, PT, R4, 0x1, PT ;  /* 0x000000010400780c */ /* 0x000fc80003f25070 */
[----:B------:R-:W-:Y:S02]  /*be60*/  ISETP.GT.U32.AND P1, PT, R8, 0x1, !P1 ;  /* 0x000000010800780c */ /* 0x000fe40004f24070 */
[----:B0-----:R-:W-:Y:S02]  /*be70*/  SEL R5, RZ, 0x1, !P0 ;  /* 0x00000001ff057807 */ /* 0x001fe40004000000 */
[----:B------:R-:W-:Y:S02]  /*be80*/  ISETP.GE.U32.AND.EX P0, PT, R17, UR9, PT, P2 ;  /* 0x0000000911007c0c */ /* 0x000fe4000bf06120 */
[----:B------:R-:W-:-:S04]  /*be90*/  SEL R4, RZ, 0x1, !P1 ;  /* 0x00000001ff047807 */ /* 0x000fc80004800000 */
[----:B------:R-:W-:Y:S02]  /*bea0*/  LOP3.LUT R0, R4, R0, R5, 0x96, !PT ;  /* 0x0000000004007212 */ /* 0x000fe400078e9605 */
[----:B------:R-:W-:-:S05]  /*beb0*/  PRMT R4, RZ, 0x7610, R4 ;  /* 0x00007610ff047816 */ /* 0x000fca0000000004 */
[----:B------:R-:W-:Y:S05]  /*bec0*/  @P0 BRA `(.L_x_300) ;  /* 0x0000000400500947 */ /* 0x000fea0003800000 */
[----:B------:R-:W0:Y:S01]  /*bed0*/  S2R R15, SR_CTAID.X ;  /* 0x00000000000f7919 */ /* 0x000e220000002500 */
[----:B------:R-:W-:Y:S01]  /*bee0*/  ULDC.64 UR8, c[0x0][0x628] ;  /* 0x00018a0000087ab9 */ /* 0x000fe20000000a00 */
[----:B------:R-:W1:Y:S01]  /*bef0*/  LDC R20, c[0x0][0x144] ;  /* 0x00005100ff147b82 */ /* 0x000e620000000800 */
[----:B------:R-:W-:Y:S01]  /*bf00*/  ISETP.NE.U32.AND P0, PT, RZ, UR8, PT ;  /* 0x00000008ff007c0c */ /* 0x000fe2000bf05070 */
[----:B------:R-:W2:Y:S01]  /*bf10*/  S2R R13, SR_CTAID.Y ;  /* 0x00000000000d7919 */ /* 0x000ea20000002600 */
[----:B------:R-:W-:Y:S01]  /*bf20*/  ULDC UR11, c[0x0][0x630] ;  /* 0x00018c00000b7ab9 */ /* 0x000fe20000000800 */
[----:B------:R-:W-:Y:S01]  /*bf30*/  ULDC UR12, c[0x0][0x150] ;  /* 0x00005400000c7ab9 */ /* 0x000fe20000000800 */
[----:B------:R-:W-:Y:S01]  /*bf40*/  ISETP.NE.AND.EX P0, PT, RZ, UR9, PT, P0 ;  /* 0x00000009ff007c0c */ /* 0x000fe2000bf05300 */
[----:B------:R-:W-:Y:S02]  /*bf50*/  IMAD.MOV.U32 R4, RZ, RZ, R16 ;  /* 0x000000ffff047224 */ /* 0x000fe400078e0010 */
[----:B------:R-:W-:Y:S01]  /*bf60*/  IMAD.MOV.U32 R5, RZ, RZ, R17 ;  /* 0x000000ffff057224 */ /* 0x000fe200078e0011 */
[----:B0-----:R-:W-:-:S09]  /*bf70*/  I2FP.F32.U32 R22, R15 ;  /* 0x0000000f00167245 */ /* 0x001fd20000201000 */
[----:B------:R-:W-:Y:S05]  /*bf80*/  @!P0 BRA `(.L_x_301) ;  /* 0x0000000000288947 */ /* 0x000fea0003800000 */
[----:B------:R-:W-:Y:S02]  /*bf90*/  ULDC UR10, c[0x0][0x634] ;  /* 0x00018d00000a7ab9 */ /* 0x000fe40000000800 */
[----:B------:R-:W-:-:S05]  /*bfa0*/  IADD3 R5, P0, R16, UR10, RZ ;  /* 0x0000000a10057c10 */ /* 0x000fca000ff1e0ff */
[----:B------:R-:W-:-:S04]  /*bfb0*/  IMAD.X R21, RZ, RZ, R17, P0 ;  /* 0x000000ffff157224 */ /* 0x000fc800000e0611 */
[----:B------:R-:W-:-:S04]  /*bfc0*/  IMAD.WIDE.U32 R6, R21, UR8, RZ ;  /* 0x0000000815067c25 */ /* 0x000fc8000f8e00ff */
[----:B------:R-:W-:-:S04]  /*bfd0*/  IMAD.WIDE.U32 R6, P0, R5, UR9, R6 ;  /* 0x0000000905067c25 */ /* 0x000fc8000f800006 */
[----:B------:R-:W-:-:S04]  /*bfe0*/  IMAD.WIDE.U32 R4, R5, UR8, RZ ;  /* 0x0000000805047c25 */ /* 0x000fc8000f8e00ff */
[----:B------:R-:W-:Y:S01]  /*bff0*/  IMAD.MOV.U32 R4, RZ, RZ, R7 ;  /* 0x000000ffff047224 */ /* 0x000fe200078e0007 */
[----:B------:R-:W-:Y:S01]  /*c000*/  IADD3 RZ, P1, R5, R6, RZ ;  /* 0x0000000605ff7210 */ /* 0x000fe20007f3e0ff */
[----:B------:R-:W-:-:S04]  /*c010*/  IMAD.X R5, RZ, RZ, RZ, P0 ;  /* 0x000000ffff057224 */ /* 0x000fc800000e06ff */
[----:B------:R-:W-:-:S08]  /*c020*/  IMAD.WIDE.U32.X R4, R21, UR9, R4, P1 ;  /* 0x0000000915047c25 */ /* 0x000fd000088e0404 */
.L_x_301:
[----:B------:R-:W-:Y:S01]  /*c030*/  FMUL R22, R22, UR12 ;  /* 0x0000000c16167c20 */ /* 0x000fe20008400000 */
[--C-:B------:R-:W-:Y:S01]  /*c040*/  SHF.R.U64 R14, R4, UR11, R5.reuse ;  /* 0x0000000b040e7c19 */ /* 0x100fe20008001205 */
[----:B------:R-:W-:Y:S01]  /*c050*/  ULDC.64 UR8, c[0x0][0x620] ;  /* 0x0001880000087ab9 */ /* 0x000fe20000000a00 */
[----:B------:R-:W-:Y:S01]  /*c060*/  SHF.R.U32.HI R4, RZ, UR11, R5 ;  /* 0x0000000bff047c19 */ /* 0x000fe20008011605 */
[----:B------:R-:W-:Y:S01]  /*c070*/  ULDC.64 UR10, c[0x0][0x640] ;  /* 0x00019000000a7ab9 */ /* 0x000fe20000000a00 */
[----:B------:R-:W-:Y:S01]  /*c080*/  IADD3 R5, P0, RZ, -R14, RZ ;  /* 0x8000000eff057210 */ /* 0x000fe20007f1e0ff */
[----:B------:R-:W0:Y:S04]  /*c090*/  F2I.U32.TRUNC.NTZ R22, R22 ;  /* 0x0000001600167305 */ /* 0x000e28000020f000 */
[----:B------:R-:W-:Y:S01]  /*c0a0*/  IMAD.X R4, RZ, RZ, ~R4, P0 ;  /* 0x000000ffff047224 */ /* 0x000fe200000e0e04 */
[----:B------:R-:W-:-:S03]  /*c0b0*/  ISETP.NE.U32.AND P0, PT, RZ, UR10, PT ;  /* 0x0000000aff007c0c */ /* 0x000fc6000bf05070 */
[----:B------:R-:W-:Y:S01]  /*c0c0*/  IMAD R4, R4, UR8, RZ ;  /* 0x0000000804047c24 */ /* 0x000fe2000f8e02ff */
[----:B------:R-:W-:-:S03]  /*c0d0*/  ISETP.NE.AND.EX P0, PT, RZ, UR11, PT, P0 ;  /* 0x0000000bff007c0c */ /* 0x000fc6000bf05300 */
[C---:B------:R-:W-:Y:S01]  /*c0e0*/  IMAD R7, R5.reuse, UR9, R4 ;  /* 0x0000000905077c24 */ /* 0x040fe2000f8e0204 */
[----:B------:R-:W-:Y:S01]  /*c0f0*/  ULDC UR9, c[0x0][0x154] ;  /* 0x0000550000097ab9 */ /* 0x000fe20000000800 */
[----:B------:R-:W-:Y:S01]  /*c100*/  IMAD.WIDE.U32 R4, R5, UR8, R16 ;  /* 0x0000000805047c25 */ /* 0x000fe2000f8e0010 */
[----:B------:R-:W-:-:S03]  /*c110*/  ULDC UR8, c[0x0][0x618] ;  /* 0x0001860000087ab9 */ /* 0x000fc60000000800 */
[----:B0-----:R-:W-:Y:S02]  /*c120*/  IMAD.MOV R6, RZ, RZ, -R22 ;  /* 0x000000ffff067224 */ /* 0x001fe400078e0a16 */
[----:B------:R-:W-:Y:S02]  /*c130*/  IMAD.IADD R5, R5, 0x1, R7 ;  /* 0x0000000105057824 */ /* 0x000fe400078e0207 */
[----:B-1----:R-:W-:Y:S01]  /*c140*/  IMAD R15, R20, R6, R15 ;  /* 0x00000006140f7224 */ /* 0x002fe200078e020f */
[----:B--2---:R-:W-:Y:S01]  /*c150*/  I2FP.F32.U32 R6, R13 ;  /* 0x0000000d00067245 */ /* 0x004fe20000201000 */
[----:B------:R-:W0:Y:S01]  /*c160*/  LDC R20, c[0x0][0x148] ;  /* 0x00005200ff147b82 */ /* 0x000e220000000800 */
[--C-:B------:R-:W-:Y:S02]  /*c170*/  SHF.R.U64 R21, R4, UR8, R5.reuse ;  /* 0x0000000804157c19 */ /* 0x100fe40008001205 */
[----:B------:R-:W-:Y:S01]  /*c180*/  SHF.R.U32.HI R4, RZ, UR8, R5 ;  /* 0x00000008ff047c19 */ /* 0x000fe20008011605 */
[----:B------:R-:W-:Y:S01]  /*c190*/  FMUL R6, R6, UR9 ;  /* 0x0000000906067c20 */ /* 0x000fe20008400000 */
[----:B------:R-:W-:-:S02]  /*c1a0*/  ULDC UR8, c[0x0][0x608] ;  /* 0x0001820000087ab9 */ /* 0x000fc40000000800 */
[--C-:B------:R-:W-:Y:S01]  /*c1b0*/  SHF.R.U64 R23, R21, UR8, R4.reuse ;  /* 0x0000000815177c19 */ /* 0x100fe20008001204 */
[----:B------:R1:W2:Y:S01]  /*c1c0*/  F2I.U32.TRUNC.NTZ R24, R6 ;  /* 0x0000000600187305 */ /* 0x0002a2000020f000 */
[----:B------:R-:W-:Y:S01]  /*c1d0*/  SHF.R.U32.HI R4, RZ, UR8, R4 ;  /* 0x00000008ff047c19 */ /* 0x000fe20008011604 */
[----:B------:R-:W-:-:S03]  /*c1e0*/  ULDC UR8, c[0x0][0x658] ;  /* 0x0001960000087ab9 */ /* 0x000fc60000000800 */
[--C-:B------:R-:W-:Y:S02]  /*c1f0*/  SHF.R.U64 R22, R23, UR8, R4.reuse ;  /* 0x0000000817167c19 */ /* 0x100fe40008001204 */
[----:B------:R-:W-:-:S03]  /*c200*/  SHF.R.U32.HI R25, RZ, UR8, R4 ;  /* 0x00000008ff197c19 */ /* 0x000fc60008011604 */
[----:B------:R-:W-:Y:S02]  /*c210*/  IMAD.MOV.U32 R4, RZ, RZ, R22 ;  /* 0x000000ffff047224 */ /* 0x000fe400078e0016 */
[----:B------:R-:W-:Y:S01]  /*c220*/  IMAD.MOV.U32 R5, RZ, RZ, R25 ;  /* 0x000000ffff057224 */ /* 0x000fe200078e0019 */
[----:B-1----:R-:W-:Y:S06]  /*c230*/  @!P0 BRA `(.L_x_302) ;  /* 0x0000000000288947 */ /* 0x002fec0003800000 */
        /* <DEDUP_REMOVED lines=10> */
.L_x_302:
[----:B------:R-:W-:Y:S01]  /*c2e0*/  ISETP.NE.AND P0, PT, R2, 0x1, PT ;  /* 0x000000010200780c */ /* 0x000fe20003f05270 */
[----:B------:R-:W-:Y:S01]  /*c2f0*/  ULDC UR8, c[0x0][0x648] ;  /* 0x0001920000087ab9 */ /* 0x000fe20000000800 */
[----:B------:R-:W-:Y:S01]  /*c300*/  LOP3.LUT R23, R23, UR6, RZ, 0xc0, !PT ;  /* 0x0000000617177c12 */ /* 0x000fe2000f8ec0ff */
[----:B--2---:R-:W-:Y:S01]  /*c310*/  IMAD.MOV R24, RZ, RZ, -R24 ;  /* 0x000000ffff187224 */ /* 0x004fe200078e0a18 */
[----:B------:R-:W-:Y:S01]  /*c320*/  SHF.R.U64 R4, R4, UR8, R5 ;  /* 0x0000000804047c19 */ /* 0x000fe20008001205 */
[----:B------:R-:W-:Y:S01]  /*c330*/  ULDC UR8, c[0x0][0x638] ;  /* 0x00018e0000087ab9 */ /* 0x000fe20000000800 */
[----:B------:R-:W-:Y:S01]  /*c340*/  LOP3.LUT R21, R21, UR4, RZ, 0xc0, !PT ;  /* 0x0000000415157c12 */ /* 0x000fe2000f8ec0ff */
[----:B------:R-:W-:Y:S01]  /*c350*/  ULDC UR9, c[0x0][0x610] ;  /* 0x0001840000097ab9 */ /* 0x000fe20000000800 */
[----:B------:R-:W-:Y:S02]  /*c360*/  IMAD.MOV.U32 R6, RZ, RZ, R14 ;  /* 0x000000ffff067224 */ /* 0x000fe400078e000e */
[----:B------:R-:W-:-:S02]  /*c370*/  IMAD.MOV R5, RZ, RZ, -R4 ;  /* 0x000000ffff057224 */ /* 0x000fc400078e0a04 */
[----:B------:R-:W-:Y:S02]  /*c380*/  IMAD R4, R4, UR5, R23 ;  /* 0x0000000504047c24 */ /* 0x000fe4000f8e0217 */
[----:B0-----:R-:W-:Y:S02]  /*c390*/  @P0 IMAD R15, R20, R24, R13 ;  /* 0x00000018140f0224 */ /* 0x001fe400078e020d */
[----:B------:R-:W-:Y:S01]  /*c3a0*/  IMAD R22, R5, UR8, R22 ;  /* 0x0000000805167c24 */ /* 0x000fe2000f8e0216 */
[----:B------:R-:W-:Y:S01]  /*c3b0*/  ULDC UR8, c[0x0][0x600] ;  /* 0x0001800000087ab9 */ /* 0x000fe20000000800 */
[----:B------:R-:W-:Y:S02]  /*c3c0*/  IMAD R15, R4, UR9, R15 ;  /* 0x00000009040f7c24 */ /* 0x000fe4000f8e020f */
[----:B------:R-:W-:Y:S02]  /*c3d0*/  IMAD R22, R22, UR8, R21 ;  /* 0x0000000816167c24 */ /* 0x000fe4000f8e0215 */
[----:B------:R-:W-:-:S03]  /*c3e0*/  IMAD.MOV.U32 R4, RZ, RZ, 0x1 ;  /* 0x00000001ff047424 */ /* 0x000fc600078e00ff */
[----:B------:R-:W-:Y:S02]  /*c3f0*/  SEL R7, R22, R15, !P0 ;  /* 0x0000000f16077207 */ /* 0x000fe40004000000 */
[----:B------:R-:W-:-:S07]  /*c400*/  SEL R13, R15, R22, !P0 ;  /* 0x000000160f0d7207 */ /* 0x000fce0004000000 */
.L_x_300:
[----:B------:R-:W-:Y:S05]  /*c410*/  BSYNC B1 ;  /* 0x0000000000017941 */ /* 0x000fea0003800000 */
.L_x_299:
[----:B------:R-:W-:-:S13]  /*c420*/  LOP3.LUT P0, RZ, R4, 0xff, RZ, 0xc0, !PT ;  /* 0x000000ff04ff7812 */ /* 0x000fda000780c0ff */
[----:B------:R-:W-:Y:S05]  /*c430*/  @P0 BRA `(.L_x_303) ;  /* 0xfffffff400040947 */ /* 0x000fea000383ffff */
[----:B------:R-:W-:Y:S05]  /*c440*/  BSYNC B0 ;  /* 0x0000000000007941 */ /* 0x000fea0003800000 */
.L_x_292:
[----:B------:R-:W-:-:S03]  /*c450*/  UMOV UR8, 0xffffffff ;  /* 0xffffffff00087882 */ /* 0x000fc60000000000 */
[----:B------:R-:W-:Y:S05]  /*c460*/  BRA.DIV UR8, `(.L_x_304) ;  /* 0x0000000208cc7947 */ /* 0x000fea000b800000 */
[----:B------:R-:W-:-:S13]  /*c470*/  ELECT P6, URZ, PT ;  /* 0x00000000003f782f */ /* 0x000fda00038c0000 */
.L_x_316:
[----:B------:R-:W-:Y:S04]  /*c480*/  BSSY B0, `(.L_x_305) ;  /* 0x0000019000007945 */ /* 0x000fe80003800000 */
[----:B------:R-:W-:Y:S05]  /*c490*/  @!P6 BRA `(.L_x_306) ;  /* 0x00000000005ce947 */ /* 0x000fea0003800000 */
[----:B------:R-:W-:-:S04]  /*c4a0*/  LOP3.LUT R19, R19, 0x2, RZ, 0xfc, !PT ;  /* 0x0000000213137812 */ /* 0x000fc800078efcff */
[----:B------:R-:W-:-:S13]  /*c4b0*/  ISETP.NE.AND P0, PT, R19, 0x3, PT ;  /* 0x000000031300780c */ /* 0x000fda0003f05270 */
[----:B------:R-:W-:Y:S05]  /*c4c0*/  @!P0 BRA `(.L_x_307) ;  /* 0x0000000000048947 */ /* 0x000fea0003800000 */
[----:B------:R-:W-:Y:S01]  /*c4d0*/  BPT.TRAP 0x1 ;  /* 0x000000040000795c */ /* 0x000fe20000300000 */
.L_x_307:
[----:B------:R-:W0:Y:S01]  /*c4e0*/  S2R R5, SR_CgaCtaId ;  /* 0x0000000000057919 */ /* 0x000e220000008800 */
[----:B------:R-:W-:Y:S02]  /*c4f0*/  MOV R2, 0x400 ;  /* 0x0000040000027802 */ /* 0x000fe40000000f00 */
[----:B------:R-:W-:Y:S02]  /*c500*/  SHF.L.U32 R4, R0, 0x1f, RZ ;  /* 0x0000001f00047819 */ /* 0x000fe400000006ff */
[----:B0-----:R-:W-:-:S05]  /*c510*/  LEA R2, R5, R2, 0x18 ;  /* 0x0000000205027211 */ /* 0x001fca00078ec0ff */
[----:B------:R-:W-:-:S04]  /*c520*/  VIADD R2, R2, 0x10 ;  /* 0x0000001002027836 */ /* 0x000fc80000000000 */
[C---:B------:R-:W-:Y:S02]  /*c530*/  IMAD R7, R3.reuse, 0x8, R2 ;  /* 0x0000000803077824 */ /* 0x040fe400078e0202 */
[----:B------:R-:W-:Y:S02]  /*c540*/  VIADD R3, R3, 0x1 ;  /* 0x0000000103037836 */ /* 0x000fe40000000000 */
[----:B------:R-:W0:Y:S03]  /*c550*/  SYNCS.PHASECHK.TRANS64.TRYWAIT P0, [R7+URZ], R4 ;  /* 0x00000004070075a7 */ /* 0x000e26000800017f */
[----:B------:R-:W-:-:S04]  /*c560*/  ISETP.NE.AND P1, PT, R3, 0x2, PT ;  /* 0x000000020300780c */ /* 0x000fc80003f25270 */
[----:B------:R-:W-:Y:S02]  /*c570*/  SEL R5, RZ, 0x1, P1 ;  /* 0x00000001ff057807 */ /* 0x000fe40000800000 */
[----:B------:R-:W-:Y:S02]  /*c580*/  SEL R3, R3, RZ, P1 ;  /* 0x000000ff03037207 */ /* 0x000fe40000800000 */
[----:B------:R-:W-:Y:S01]  /*c590*/  LOP3.LUT R0, R0, R5, RZ, 0x3c, !PT ;  /* 0x0000000500007212 */ /* 0x000fe200078e3cff */
[----:B0-----:R-:W-:Y:S06]  /*c5a0*/  @!P0 BRA `(.L_x_308) ;  /* 0x00000000009c8947 */ /* 0x001fec0003800000 */
.L_x_317:
[----:B------:R-:W-:Y:S01]  /*c5b0*/  IMAD R3, R3, 0x8, R2 ;  /* 0x0000000803037824 */ /* 0x000fe200078e0202 */
[----:B------:R-:W-:-:S07]  /*c5c0*/  SHF.L.U32 R0, R0, 0x1f, RZ ;  /* 0x0000001f00007819 */ /* 0x000fce00000006ff */
.L_x_309:
[----:B-1----:R1:W2:Y:S02]  /*c5d0*/  SYNCS.PHASECHK.TRANS64.TRYWAIT P0, [R3+URZ], R0 ;  /* 0x00000000030075a7 */ /* 0x0022a4000800017f */
[----:B--2---:R-:W-:Y:S05]  /*c5e0*/  @!P0 NANOSLEEP.SYNCS 0x989680 ;  /* 0x009896800000895d */ /* 0x004fea0003900000 */
[----:B------:R-:W2:Y:S02]  /*c5f0*/  @!P0 SYNCS.PHASECHK.TRANS64 P0, [R3+URZ], R0 ;  /* 0x00000000030085a7 */ /* 0x000ea4000800007f */
[----:B--2---:R-:W-:Y:S05]  /*c600*/  @!P0 BRA `(.L_x_309) ;  /* 0xfffffffc00f08947 */ /* 0x004fea000383ffff */
.L_x_306:
[----:B------:R-:W-:Y:S05]  /*c610*/  BSYNC B0 ;  /* 0x0000000000007941 */ /* 0x000fea0003800000 */
.L_x_305:
[----:B------:R-:W-:Y:S05]  /*c620*/  EXIT ;  /* 0x000000000000794d */ /* 0x000fea0003800000 */
.L_x_21:
[----:B---3--:R3:W4:Y:S02]  /*c630*/  SYNCS.PHASECHK.TRANS64.TRYWAIT P1, [R3+URZ], R0 ;  /* 0x00000000030075a7 */ /* 0x008724000802017f */
[----:B----4-:R-:W-:Y:S05]  /*c640*/  @!P1 NANOSLEEP.SYNCS 0x989680 ;  /* 0x009896800000995d */ /* 0x010fea0003900000 */
[----:B------:R-:W4:Y:S02]  /*c650*/  @!P1 SYNCS.PHASECHK.TRANS64 P1, [R3+URZ], R0 ;  /* 0x00000000030095a7 */ /* 0x000f24000802007f */
[----:B----4-:R-:W-:Y:S05]  /*c660*/  @!P1 BRA `(.L_x_21) ;  /* 0xfffffffc00f09947 */ /* 0x010fea000383ffff */
[----:B------:R-:W-:Y:S05]  /*c670*/  BRA `(.L_x_20) ;  /* 0xffffff4c007c7947 */ /* 0x000fea000383ffff */
.L_x_26:
[----:B-1----:R1:W2:Y:S02]  /*c680*/  SYNCS.PHASECHK.TRANS64.TRYWAIT P1, [R5+URZ], R4 ;  /* 0x00000004050075a7 */ /* 0x0022a4000802017f */
[----:B--2---:R-:W-:Y:S05]  /*c690*/  @!P1 NANOSLEEP.SYNCS 0x989680 ;  /* 0x009896800000995d */ /* 0x004fea0003900000 */
[----:B------:R-:W2:Y:S02]  /*c6a0*/  @!P1 SYNCS.PHASECHK.TRANS64 P1, [R5+URZ], R4 ;  /* 0x00000004050095a7 */ /* 0x000ea4000802007f */
[----:B--2---:R-:W-:Y:S05]  /*c6b0*/  @!P1 BRA `(.L_x_26) ;  /* 0xfffffffc00f09947 */ /* 0x004fea000383ffff */
[----:B------:R-:W-:Y:S05]  /*c6c0*/  BRA `(.L_x_25) ;  /* 0xffffff5400807947 */ /* 0x000fea000383ffff */
.L_x_293:
[----:B------:R-:W-:Y:S01]  /*c6d0*/  BSSY B1, `(.L_x_310) ;  /* 0x0000006000017945 */ /* 0x000fe20003800000 */
[----:B------:R-:W-:-:S07]  /*c6e0*/  IMAD.MOV.U32 R15, RZ, RZ, -0x1 ;  /* 0xffffffffff0f7424 */ /* 0x000fce00078e00ff */
[----:B------:R-:W-:Y:S05]  /*c6f0*/  WARPSYNC.COLLECTIVE R15, `(.L_x_311) ;  /* 0x000000000f0c7348 */ /* 0x000fea0003c00000 */
[----:B------:R-:W-:Y:S02]  /*c700*/  ELECT P6, UR62, PT ;  /* 0x00000000003e782f */ /* 0x000fe400038c0000 */
[----:B------:R-:W-:Y:S01]  /*c710*/  MOV R14, UR62 ;  /* 0x0000003e000e7c02 */ /* 0x000fe20008000f00 */
[----:B------:R-:W-:Y:S10]  /*c720*/  ENDCOLLECTIVE ;  /* 0x000000000000791b */ /* 0x000ff40003800000 */
.L_x_311:
[----:B------:R-:W-:Y:S05]  /*c730*/  BSYNC B1 ;  /* 0x0000000000017941 */ /* 0x000fea0003800000 */
.L_x_310:
[----:B------:R-:W-:Y:S05]  /*c740*/  BRA `(.L_x_312) ;  /* 0xfffffff0004c7947 */ /* 0x000fea000383ffff */
.L_x_296:
[----:B0-----:R0:W1:Y:S02]  /*c750*/  SYNCS.PHASECHK.TRANS64.TRYWAIT P0, [R22+URZ+0x10], R13 ;  /* 0x0000100d160075a7 */ /* 0x001064000800017f */
[----:B-1----:R-:W-:Y:S05]  /*c760*/  @!P0 NANOSLEEP.SYNCS 0x989680 ;  /* 0x009896800000895d */ /* 0x002fea0003900000 */
[----:B------:R-:W1:Y:S02]  /*c770*/  @!P0 SYNCS.PHASECHK.TRANS64 P0, [R22+URZ+0x10], R13 ;  /* 0x0000100d160085a7 */ /* 0x000e64000800007f */
[----:B-1----:R-:W-:Y:S05]  /*c780*/  @!P0 BRA `(.L_x_296) ;  /* 0xfffffffc00f08947 */ /* 0x002fea000383ffff */
[----:B------:R-:W-:Y:S05]  /*c790*/  BRA `(.L_x_313) ;  /* 0xfffffff0008c7947 */ /* 0x000fea000383ffff */
.L_x_304:
[----:B------:R-:W-:Y:S01]  /*c7a0*/  BSSY B0, `(.L_x_314) ;  /* 0x0000006000007945 */ /* 0x000fe20003800000 */
[----:B------:R-:W-:-:S07]  /*c7b0*/  IMAD.MOV.U32 R15, RZ, RZ, -0x1 ;  /* 0xffffffffff0f7424 */ /* 0x000fce00078e00ff */
[----:B------:R-:W-:Y:S05]  /*c7c0*/  WARPSYNC.COLLECTIVE R15, `(.L_x_315) ;  /* 0x000000000f0c7348 */ /* 0x000fea0003c00000 */
[----:B------:R-:W-:Y:S02]  /*c7d0*/  ELECT P6, UR62, PT ;  /* 0x00000000003e782f */ /* 0x000fe400038c0000 */
[----:B------:R-:W-:Y:S01]  /*c7e0*/  MOV R14, UR62 ;  /* 0x0000003e000e7c02 */ /* 0x000fe20008000f00 */
[----:B------:R-:W-:Y:S10]  /*c7f0*/  ENDCOLLECTIVE ;  /* 0x000000000000791b */ /* 0x000ff40003800000 */
.L_x_315:
[----:B------:R-:W-:Y:S05]  /*c800*/  BSYNC B0 ;  /* 0x0000000000007941 */ /* 0x000fea0003800000 */
.L_x_314:
[----:B------:R-:W-:Y:S05]  /*c810*/  BRA `(.L_x_316) ;  /* 0xfffffffc00187947 */ /* 0x000fea000383ffff */
.L_x_308:
[----:B0-----:R0:W1:Y:S02]  /*c820*/  SYNCS.PHASECHK.TRANS64.TRYWAIT P0, [R7+URZ], R4 ;  /* 0x00000004070075a7 */ /* 0x001064000800017f */
[----:B-1----:R-:W-:Y:S05]  /*c830*/  @!P0 NANOSLEEP.SYNCS 0x989680 ;  /* 0x009896800000895d */ /* 0x002fea0003900000 */
[----:B------:R-:W1:Y:S02]  /*c840*/  @!P0 SYNCS.PHASECHK.TRANS64 P0, [R7+URZ], R4 ;  /* 0x00000004070085a7 */ /* 0x000e64000800007f */
[----:B-1----:R-:W-:Y:S05]  /*c850*/  @!P0 BRA `(.L_x_308) ;  /* 0xfffffffc00f08947 */ /* 0x002fea000383ffff */
[----:B------:R-:W-:Y:S05]  /*c860*/  BRA `(.L_x_317) ;  /* 0xfffffffc00507947 */ /* 0x000fea000383ffff */
.L_x_318:
[----:B------:R-:W-:-:S00]  /*c870*/  BRA `(.L_x_318) ;  /* 0xfffffffc00fc7947 */ /* 0x000fc0000383ffff */
[----:B------:R-:W-:-:S00]  /*c880*/  NOP ;  /* 0x0000000000007918 */ /* 0x000fc00000000000 */
[----:B------:R-:W-:-:S00]  /*c890*/  NOP ;  /* 0x0000000000007918 */ /* 0x000fc00000000000 */
[----:B------:R-:W-:-:S00]  /*c8a0*/  NOP ;  /* 0x0000000000007918 */ /* 0x000fc00000000000 */
[----:B------:R-:W-:-:S00]  /*c8b0*/  NOP ;  /* 0x0000000000007918 */ /* 0x000fc00000000000 */
[----:B------:R-:W-:-:S00]  /*c8c0*/  NOP ;  /* 0x0000000000007918 */ /* 0x000fc00000000000 */
[----:B------:R-:W-:-:S00]  /*c8d0*/  NOP ;  /* 0x0000000000007918 */ /* 0x000fc00000000000 */
[----:B------:R-:W-:-:S00]  /*c8e0*/  NOP ;  /* 0x0000000000007918 */ /* 0x000fc00000000000 */
[----:B------:R-:W-:-:S00]  /*c8f0*/  NOP ;  /* 0x0000000000007918 */ /* 0x000fc00000000000 */
.L_x_319:


//--------------------- .nv.global.init           --------------------------
	.section	.nv.global.init,"aw",@progbits
.nv.global.init:
	.type		$str$22,@object
	.size		$str$22,($str$23 - $str$22)
$str$22:
        /*0000*/ 	.byte	0x6b, 0x5f, 0x74, 0x69, 0x6c, 0x65, 0x5f, 0x63, 0x6f, 0x75, 0x6e, 0x74, 0x20, 0x3e, 0x3d, 0x20
        /*0010*/ 	.byte	0x31, 0x00
	.type		$str$23,@object
	.size		$str$23,(__unnamed_1 - $str$23)
$str$23:
        /*0012*/ 	.byte	0x2f, 0x74, 0x6d, 0x70, 0x2f, 0x63, 0x75, 0x74, 0x6c, 0x61, 0x73, 0x73, 0x5f, 0x73, 0x77, 0x65
        /*0022*/ 	.byte	0x65, 0x70, 0x5f, 0x73, 0x72, 0x63, 0x2f, 0x69, 0x6e, 0x63, 0x6c, 0x75, 0x64, 0x65, 0x2f, 0x63
        /*0032*/ 	.byte	0x75, 0x74, 0x6c, 0x61, 0x73, 0x73, 0x2f, 0x67, 0x65, 0x6d, 0x6d, 0x2f, 0x63, 0x6f, 0x6c, 0x6c
        /*0042*/ 	.byte	0x65, 0x63, 0x74, 0x69, 0x76, 0x65, 0x2f, 0x73, 0x6d, 0x39, 0x30, 0x5f, 0x6d, 0x6d, 0x61, 0x5f
        /*0052*/ 	.byte	0x74, 0x6d, 0x61, 0x5f, 0x67, 0x6d, 0x6d, 0x61, 0x5f, 0x73, 0x73, 0x5f, 0x77, 0x61, 0x72, 0x70
        /*0062*/ 	.byte	0x73, 0x70, 0x65, 0x63, 0x69, 0x61, 0x6c, 0x69, 0x7a, 0x65, 0x64, 0x2e, 0x68, 0x70, 0x70, 0x00
	.type		__unnamed_1,@object
	.size		__unnamed_1,(.L_0 - __unnamed_1)
__unnamed_1:
        /*0072*/ 	.byte	0x76, 0x6f, 0x69, 0x64, 0x20, 0x63, 0x75, 0x74, 0x6c, 0x61, 0x73, 0x73, 0x3a, 0x3a, 0x67, 0x65
        /* <DEDUP_REMOVED lines=177> */
        /*0b92*/ 	.byte	0x3a, 0x69, 0x64, 0x65, 0x6e, 0x74, 0x69, 0x74, 0x79, 0x5d, 0x00
.L_0:


//--------------------- .nv.shared._ZN7cutlass13device_kernelINS_4gemm6kernel13GemmUniversalIN4cute5tupleIJiiiiEEENS1_10collective13CollectiveMmaINS1_34MainloopSm90TmaGmmaWarpSpecializedILi2ENS5_IJNS4_1CILi1EEENSA_ILi4EEESB_EEENS1_35KernelTmaWarpSpecializedCooperativeEEENS5_IJNSA_ILi256EEENSA_ILi128EEENSA_ILi64EEEEEENS_10tfloat32_tENS5_IJlSB_lEEESK_SL_NS4_8TiledMMAINS4_8MMA_AtomIJNS4_4SM904GMMA30MMA_64x128x8_F32TF32TF32_SS_TNILNSP_7ScaleInE1ELSR_1EEEEEENS4_6LayoutINS5_IJNSA_ILi2EEESB_SB_EEENS5_IJSB_NSA_ILi0EEESX_EEEEENS5_IJNS4_10UnderscoreES10_S10_EEEEENS4_23SM90_TMA_LOAD_MULTICASTENS4_14ComposedLayoutINS4_7SwizzleILi3ELi4ELi3EEENS4_18smem_ptr_flag_bitsILi32EEENSU_INS5_IJNSA_ILi8EEENSA_ILi32EEEEEENS5_IJS1A_SB_EEEEEEEvNS4_8identityENS4_13SM90_TMA_LOADES1E_vS1F_EENS_8epilogue10collective6detail29Sm90TmaWarpSpecializedAdapterINS1J_15DefaultEpilogueISK_SL_SL_NS1I_6thread17LinearCombinationISK_Li1EffLNS1N_9ScaleType4KindE0ELNS_15FloatRoundStyleE2ESK_EENS1_15EpilogueDefaultEEEEEvvEEEEvNT_6ParamsE --------------------------
	.section	.nv.shared._ZN7cutlass13device_kernelINS_4gemm6kernel13GemmUniversalIN4cute5tupleIJiiiiEEENS1_10collective13CollectiveMmaINS1_34MainloopSm90TmaGmmaWarpSpecializedILi2ENS5_IJNS4_1CILi1EEENSA_ILi4EEESB_EEENS1_35KernelTmaWarpSpecializedCooperativeEEENS5_IJNSA_ILi256EEENSA_ILi128EEENSA_ILi64EEEEEENS_10tfloat32_tENS5_IJlSB_lEEESK_SL_NS4_8TiledMMAINS4_8MMA_AtomIJNS4_4SM904GMMA30MMA_64x128x8_F32TF32TF32_SS_TNILNSP_7ScaleInE1ELSR_1EEEEEENS4_6LayoutINS5_IJNSA_ILi2EEESB_SB_EEENS5_IJSB_NSA_ILi0EEESX_EEEEENS5_IJNS4_10UnderscoreES10_S10_EEEEENS4_23SM90_TMA_LOAD_MULTICASTENS4_14ComposedLayoutINS4_7SwizzleILi3ELi4ELi3EEENS4_18smem_ptr_flag_bitsILi32EEENSU_INS5_IJNSA_ILi8EEENSA_ILi32EEEEEENS5_IJS1A_SB_EEEEEEEvNS4_8identityENS4_13SM90_TMA_LOADES1E_vS1F_EENS_8epilogue10collective6detail29Sm90TmaWarpSpecializedAdapterINS1J_15DefaultEpilogueISK_SL_SL_NS1I_6thread17LinearCombinationISK_Li1EffLNS1N_9ScaleType4KindE0ELNS_15FloatRoundStyleE2ESK_EENS1_15EpilogueDefaultEEEEEvvEEEEvNT_6ParamsE,"aw",@nobits
	.sectionflags	@""
	.align	16
	.zero		1024


//--------------------- .nv.shared.reserved.0     --------------------------
	.section	.nv.shared.reserved.0,"aw",@nobits
	.weak		__nv_reservedSMEM_offset_0_alias
	.size		__nv_reservedSMEM_offset_0_alias, 0, 0
	.other		__nv_reservedSMEM_offset_0_alias,@"STO_CUDA_RESERVED_SHARED STV_DEFAULT"
__nv_reservedSMEM_offset_0_alias:
	.zero		0


//--------------------- .nv.global                --------------------------
	.section	.nv.global,"aw",@nobits
.nv.global:
	.type		_ZN40_INTERNAL_bc0aa954_4_k_cu_58ca1305_211834cute1_E,@object
	.size		_ZN40_INTERNAL_bc0aa954_4_k_cu_58ca1305_211834cute1_E,(_ZN40_INTERNAL_bc0aa954_4_k_cu_58ca1305_211834cuda3std3__45__cpo6cbeginE - _ZN40_INTERNAL_bc0aa954_4_k_cu_58ca1305_211834cute1_E)
_ZN40_INTERNAL_bc0aa954_4_k_cu_58ca1305_211834cute1_E:
	.zero		1
	.type		_ZN40_INTERNAL_bc0aa954_4_k_cu_58ca1305_211834cuda3std3__45__cpo6cbeginE,@object
	.size		_ZN40_INTERNAL_bc0aa954_4_k_cu_58ca1305_211834cuda3std3__45__cpo6cbeginE,(_ZN40_INTERNAL_bc0aa954_4_k_cu_58ca1305_211834cuda3std3__48in_placeE - _ZN40_INTERNAL_bc0aa954_4_k_cu_58ca1305_211834cuda3std3__45__cpo6cbeginE)
_ZN40_INTERNAL_bc0aa954_4_k_cu_58ca1305_211834cuda3std3__45__cpo6cbeginE:
	.zero		1
	.type		_ZN40_INTERNAL_bc0aa954_4_k_cu_58ca1305_211834cuda3std3__48in_placeE,@object
	.size		_ZN40_INTERNAL_bc0aa954_4_k_cu_58ca1305_211834cuda3std3__48in_placeE,(_ZN40_INTERNAL_bc0aa954_4_k_cu_58ca1305_211834cuda3std6ranges3__45__cpo9iter_moveE - _ZN40_INTERNAL_bc0aa954_4_k_cu_58ca1305_211834cuda3std3__48in_placeE)
_ZN40_INTERNAL_bc0aa954_4_k_cu_58ca1305_211834cuda3std3__48in_placeE:
	.zero		1
	.type		_ZN40_INTERNAL_bc0aa954_4_k_cu_58ca1305_211834cuda3std6ranges3__45__cpo9iter_moveE,@object
	.size		_ZN40_INTERNAL_bc0aa954_4_k_cu_58ca1305_211834cuda3std6ranges3__45__cpo9iter_moveE,(_ZN40_INTERNAL_bc0aa954_4_k_cu_58ca1305_211834cuda3std3__45__cpo5beginE - _ZN40_INTERNAL_bc0aa954_4_k_cu_58ca1305_211834cuda3std6ranges3__45__cpo9iter_moveE)
_ZN40_INTERNAL_bc0aa954_4_k_cu_58ca1305_211834cuda3std6ranges3__45__cpo9iter_moveE:
	.zero		1
	.type		_ZN40_INTERNAL_bc0aa954_4_k_cu_58ca1305_211834cuda3std3__45__cpo5beginE,@object
	.size		_ZN40_INTERNAL_bc0aa954_4_k_cu_58ca1305_211834cuda3std3__45__cpo5beginE,(_ZN40_INTERNAL_bc0aa954_4_k_cu_58ca1305_211834cuda3std3__442_GLOBAL__N__bc0aa954_4_k_cu_58ca1305_211836ignoreE - _ZN40_INTERNAL_bc0aa954_4_k_cu_58ca1305_211834cuda3std3__45__cpo5beginE)
_ZN40_INTERNAL_bc0aa954_4_k_cu_58ca1305_211834cuda3std3__45__cpo5beginE:
	.zero		1
	.type		_ZN40_INTERNAL_bc0aa954_4_k_cu_58ca1305_211834cuda3std3__442_GLOBAL__N__bc0aa954_4_k_cu_58ca1305_211836ignoreE,@object
	.size		_ZN40_INTERNAL_bc0aa954_4_k_cu_58ca1305_211834cuda3std3__442_GLOBAL__N__bc0aa954_4_k_cu_58ca1305_211836ignoreE,(_ZN40_INTERNAL_bc0aa954_4_k_cu_58ca1305_211834cute7productE - _ZN40_INTERNAL_bc0aa954_4_k_cu_58ca1305_211834cuda3std3__442_GLOBAL__N__bc0aa954_4_k_cu_58ca1305_211836ignoreE)
_ZN40_INTERNAL_bc0aa954_4_k_cu_58ca1305_211834cuda3std3__442_GLOBAL__N__bc0aa954_4_k_cu_58ca1305_211836ignoreE:
	.zero		1
	.type		_ZN40_INTERNAL_bc0aa954_4_k_cu_58ca1305_211834cute7productE,@object
	.size		_ZN40_INTERNAL_bc0aa954_4_k_cu_58ca1305_211834cute7productE,(_ZN40_INTERNAL_bc0aa954_4_k_cu_58ca1305_211834cuda3std3__45__cpo3endE - _ZN40_INTERNAL_bc0aa954_4_k_cu_58ca1305_211834cute7productE)
_ZN40_INTERNAL_bc0aa954_4_k_cu_58ca1305_211834cute7productE:
	.zero		1
	.type		_ZN40_INTERNAL_bc0aa954_4_k_cu_58ca1305_211834cuda3std3__45__cpo3endE,@object
	.size		_ZN40_INTERNAL_bc0aa954_4_k_cu_58ca1305_211834cuda3std3__45__cpo3endE,(_ZN40_INTERNAL_bc0aa954_4_k_cu_58ca1305_211834cuda3std3__419piecewise_constructE - _ZN40_INTERNAL_bc0aa954_4_k_cu_58ca1305_211834cuda3std3__45__cpo3endE)
_ZN40_INTERNAL_bc0aa954_4_k_cu_58ca1305_211834cuda3std3__45__cpo3endE:
	.zero		1
	.type		_ZN40_INTERNAL_bc0aa954_4_k_cu_58ca1305_211834cuda3std3__419piecewise_constructE,@object
	.size		_ZN40_INTERNAL_bc0aa954_4_k_cu_58ca1305_211834cuda3std3__419piecewise_constructE,(_ZN40_INTERNAL_bc0aa954_4_k_cu_58ca1305_211834cuda3std3__45__cpo4cendE - _ZN40_INTERNAL_bc0aa954_4_k_cu_58ca1305_211834cuda3std3__419piecewise_constructE)
_ZN40_INTERNAL_bc0aa954_4_k_cu_58ca1305_211834cuda3std3__419piecewise_constructE:
	.zero		1
	.type		_ZN40_INTERNAL_bc0aa954_4_k_cu_58ca1305_211834cuda3std3__45__cpo4cendE,@object
	.size		_ZN40_INTERNAL_bc0aa954_4_k_cu_58ca1305_211834cuda3std3__45__cpo4cendE,(_ZN40_INTERNAL_bc0aa954_4_k_cu_58ca1305_211834cuda3std6ranges3__45__cpo4swapE - _ZN40_INTERNAL_bc0aa954_4_k_cu_58ca1305_211834cuda3std3__45__cpo4cendE)
_ZN40_INTERNAL_bc0aa954_4_k_cu_58ca1305_211834cuda3std3__45__cpo4cendE:
	.zero		1
	.type		_ZN40_INTERNAL_bc0aa954_4_k_cu_58ca1305_211834cuda3std6ranges3__45__cpo4swapE,@object
	.size		_ZN40_INTERNAL_bc0aa954_4_k_cu_58ca1305_211834cuda3std6ranges3__45__cpo4swapE,(.L_8 - _ZN40_INTERNAL_bc0aa954_4_k_cu_58ca1305_211834cuda3std6ranges3__45__cpo4swapE)
_ZN40_INTERNAL_bc0aa954_4_k_cu_58ca1305_211834cuda3std6ranges3__45__cpo4swapE:
	.zero		1
.L_8:


//--------------------- .nv.constant0._ZN7cutlass13device_kernelINS_4gemm6kernel13GemmUniversalIN4cute5tupleIJiiiiEEENS1_10collective13CollectiveMmaINS1_34MainloopSm90TmaGmmaWarpSpecializedILi2ENS5_IJNS4_1CILi1EEENSA_ILi4EEESB_EEENS1_35KernelTmaWarpSpecializedCooperativeEEENS5_IJNSA_ILi256EEENSA_ILi128EEENSA_ILi64EEEEEENS_10tfloat32_tENS5_IJlSB_lEEESK_SL_NS4_8TiledMMAINS4_8MMA_AtomIJNS4_4SM904GMMA30MMA_64x128x8_F32TF32TF32_SS_TNILNSP_7ScaleInE1ELSR_1EEEEEENS4_6LayoutINS5_IJNSA_ILi2EEESB_SB_EEENS5_IJSB_NSA_ILi0EEESX_EEEEENS5_IJNS4_10UnderscoreES10_S10_EEEEENS4_23SM90_TMA_LOAD_MULTICASTENS4_14ComposedLayoutINS4_7SwizzleILi3ELi4ELi3EEENS4_18smem_ptr_flag_bitsILi32EEENSU_INS5_IJNSA_ILi8EEENSA_ILi32EEEEEENS5_IJS1A_SB_EEEEEEEvNS4_8identityENS4_13SM90_TMA_LOADES1E_vS1F_EENS_8epilogue10collective6detail29Sm90TmaWarpSpecializedAdapterINS1J_15DefaultEpilogueISK_SL_SL_NS1I_6thread17LinearCombinationISK_Li1EffLNS1N_9ScaleType4KindE0ELNS_15FloatRoundStyleE2ESK_EENS1_15EpilogueDefaultEEEEEvvEEEEvNT_6ParamsE --------------------------
	.section	.nv.constant0._ZN7cutlass13device_kernelINS_4gemm6kernel13GemmUniversalIN4cute5tupleIJiiiiEEENS1_10collective13CollectiveMmaINS1_34MainloopSm90TmaGmmaWarpSpecializedILi2ENS5_IJNS4_1CILi1EEENSA_ILi4EEESB_EEENS1_35KernelTmaWarpSpecializedCooperativeEEENS5_IJNSA_ILi256EEENSA_ILi128EEENSA_ILi64EEEEEENS_10tfloat32_tENS5_IJlSB_lEEESK_SL_NS4_8TiledMMAINS4_8MMA_AtomIJNS4_4SM904GMMA30MMA_64x128x8_F32TF32TF32_SS_TNILNSP_7ScaleInE1ELSR_1EEEEEENS4_6LayoutINS5_IJNSA_ILi2EEESB_SB_EEENS5_IJSB_NSA_ILi0EEESX_EEEEENS5_IJNS4_10UnderscoreES10_S10_EEEEENS4_23SM90_TMA_LOAD_MULTICASTENS4_14ComposedLayoutINS4_7SwizzleILi3ELi4ELi3EEENS4_18smem_ptr_flag_bitsILi32EEENSU_INS5_IJNSA_ILi8EEENSA_ILi32EEEEEENS5_IJS1A_SB_EEEEEEEvNS4_8identityENS4_13SM90_TMA_LOADES1E_vS1F_EENS_8epilogue10collective6detail29Sm90TmaWarpSpecializedAdapterINS1J_15DefaultEpilogueISK_SL_SL_NS1I_6thread17LinearCombinationISK_Li1EffLNS1N_9ScaleType4KindE0ELNS_15FloatRoundStyleE2ESK_EENS1_15EpilogueDefaultEEEEEvvEEEEvNT_6ParamsE,"a",@progbits
	.sectionflags	@""
	.align	4
.nv.constant0._ZN7cutlass13device_kernelINS_4gemm6kernel13GemmUniversalIN4cute5tupleIJiiiiEEENS1_10collective13CollectiveMmaINS1_34MainloopSm90TmaGmmaWarpSpecializedILi2ENS5_IJNS4_1CILi1EEENSA_ILi4EEESB_EEENS1_35KernelTmaWarpSpecializedCooperativeEEENS5_IJNSA_ILi256EEENSA_ILi128EEENSA_ILi64EEEEEENS_10tfloat32_tENS5_IJlSB_lEEESK_SL_NS4_8TiledMMAINS4_8MMA_AtomIJNS4_4SM904GMMA30MMA_64x128x8_F32TF32TF32_SS_TNILNSP_7ScaleInE1ELSR_1EEEEEENS4_6LayoutINS5_IJNSA_ILi2EEESB_SB_EEENS5_IJSB_NSA_ILi0EEESX_EEEEENS5_IJNS4_10UnderscoreES10_S10_EEEEENS4_23SM90_TMA_LOAD_MULTICASTENS4_14ComposedLayoutINS4_7SwizzleILi3ELi4ELi3EEENS4_18smem_ptr_flag_bitsILi32EEENSU_INS5_IJNSA_ILi8EEENSA_ILi32EEEEEENS5_IJS1A_SB_EEEEEEEvNS4_8identityENS4_13SM90_TMA_LOADES1E_vS1F_EENS_8epilogue10collective6detail29Sm90TmaWarpSpecializedAdapterINS1J_15DefaultEpilogueISK_SL_SL_NS1I_6thread17LinearCombinationISK_Li1EffLNS1N_9ScaleType4KindE0ELNS_15FloatRoundStyleE2ESK_EENS1_15EpilogueDefaultEEEEEvvEEEEvNT_6ParamsE:
	.zero		1664


//--------------------- SYMBOLS --------------------------

	.type		.nv.reservedSmem.offset0,@object
	.size		.nv.reservedSmem.offset0,0x4
	.type		__assertfail,@function
